	.target	sm_90a

	.elftype	@"ET_EXEC"


//--------------------- .note.nv.tkinfo           --------------------------
	.section	.note.nv.tkinfo,"",@"SHT_NOTE"
	.sectionflags	@"SHF_NOTE_NV_TKINFO"
	.tkinfo
        /*0018*/ 	.word	0x00000002
        /*0030*/ 	.string	""
        /*0030*/ 	.string	"ptxas"
        /*0030*/ 	.string	"Cuda compilation tools, release 13.0, V13.0.88"
        /*0030*/ 	.string	"Build cuda_13.0.r13.0/compiler.36424714_0"
        /*0030*/ 	.string	"-arch sm_90a -m 64 "



//--------------------- .note.nv.cuinfo           --------------------------
	.section	.note.nv.cuinfo,"",@"SHT_NOTE"
	.sectionflags	@"SHF_NOTE_NV_CUINFO"
        /*0018*/ 	.short	0x0002
        /*001a*/ 	.short	0x005a
        /*001c*/ 	.short	0x0082
	.zero		2


//--------------------- .nv.info                  --------------------------
	.section	.nv.info,"",@"SHT_CUDA_INFO"
	.align	4


	//----- nvinfo : EIATTR_REGCOUNT
	.align		4
        /*0000*/ 	.byte	0x04, 0x2f
        /*0002*/ 	.short	(.L_4 - .L_3)
	.align		4
.L_3:
        /*0004*/ 	.word	index@(_ZN18transformer_engine10fused_attn21cu_seqlens_to_offsetsElllPiS1_S1_S1_)
        /*0008*/ 	.word	0x0000000e


	//----- nvinfo : EIATTR_FRAME_SIZE
	.align		4
.L_4:
        /*000c*/ 	.byte	0x04, 0x11
        /*000e*/ 	.short	(.L_6 - .L_5)
	.align		4
.L_5:
        /*0010*/ 	.word	index@(_ZN18transformer_engine10fused_attn21cu_seqlens_to_offsetsElllPiS1_S1_S1_)
        /*0014*/ 	.word	0x00000000


	//----- nvinfo : EIATTR_REGCOUNT
	.align		4
.L_6:
        /*0018*/ 	.byte	0x04, 0x2f
        /*001a*/ 	.short	(.L_8 - .L_7)
	.align		4
.L_7:
        /*001c*/ 	.word	index@(_ZN18transformer_engine10fused_attn28cu_seqlens_to_actual_seqlensEllPKiS2_PiS3_)
        /*0020*/ 	.word	0x00000010


	//----- nvinfo : EIATTR_FRAME_SIZE
	.align		4
.L_8:
        /*0024*/ 	.byte	0x04, 0x11
        /*0026*/ 	.short	(.L_10 - .L_9)
	.align		4
.L_9:
        /*0028*/ 	.word	index@(_ZN18transformer_engine10fused_attn28cu_seqlens_to_actual_seqlensEllPKiS2_PiS3_)
        /*002c*/ 	.word	0x00000000


	//----- nvinfo : EIATTR_REGCOUNT
	.align		4
.L_10:
        /*0030*/ 	.byte	0x04, 0x2f
        /*0032*/ 	.short	(.L_12 - .L_11)
	.align		4
.L_11:
        /*0034*/ 	.word	index@(_ZN18transformer_engine10fused_attn28cu_seqlens_padded_to_offsetsE21NVTE_QKV_Layout_GroupllllllPKiS3_NS_5DTypeEPvS5_S5_S5_S5_)
        /*0038*/ 	.word	0x00000018


	//----- nvinfo : EIATTR_FRAME_SIZE
	.align		4
.L_12:
        /*003c*/ 	.byte	0x04, 0x11
        /*003e*/ 	.short	(.L_14 - .L_13)
	.align		4
.L_13:
        /*0040*/ 	.word	index@(_ZN18transformer_engine10fused_attn28cu_seqlens_padded_to_offsetsE21NVTE_QKV_Layout_GroupllllllPKiS3_NS_5DTypeEPvS5_S5_S5_S5_)
        /*0044*/ 	.word	0x00000000


	//----- nvinfo : EIATTR_REGCOUNT
	.align		4
.L_14:
        /*0048*/ 	.byte	0x04, 0x2f
        /*004a*/ 	.short	(.L_16 - .L_15)
	.align		4
.L_15:
        /*004c*/ 	.word	index@(_ZN18transformer_engine10fused_attn25populate_rng_state_kernelEPlPKll)
        /*0050*/ 	.word	0x0000000a


	//----- nvinfo : EIATTR_FRAME_SIZE
	.align		4
.L_16:
        /*0054*/ 	.byte	0x04, 0x11
        /*0056*/ 	.short	(.L_18 - .L_17)
	.align		4
.L_17:
        /*0058*/ 	.word	index@(_ZN18transformer_engine10fused_attn25populate_rng_state_kernelEPlPKll)
        /*005c*/ 	.word	0x00000000


	//----- nvinfo : EIATTR_REGCOUNT
	.align		4
.L_18:
        /*0060*/ 	.byte	0x04, 0x2f
        /*0062*/ 	.short	(.L_20 - .L_19)
	.align		4
.L_19:
        /*0064*/ 	.word	index@(_ZN18transformer_engine10fused_attn31get_runtime_num_segments_kernelEPimPj)
        /*0068*/ 	.word	0x00000008


	//----- nvinfo : EIATTR_FRAME_SIZE
	.align		4
.L_20:
        /*006c*/ 	.byte	0x04, 0x11
        /*006e*/ 	.short	(.L_22 - .L_21)
	.align		4
.L_21:
        /*0070*/ 	.word	index@(_ZN18transformer_engine10fused_attn31get_runtime_num_segments_kernelEPimPj)
        /*0074*/ 	.word	0x00000000


	//----- nvinfo : EIATTR_REGCOUNT
	.align		4
.L_22:
        /*0078*/ 	.byte	0x04, 0x2f
        /*007a*/ 	.short	(.L_24 - .L_23)
	.align		4
.L_23:
        /*007c*/ 	.word	index@(_ZN18transformer_engine10fused_attn23extract_seed_and_offsetEPlbS1_mS1_mj)
        /*0080*/ 	.word	0x0000000c


	//----- nvinfo : EIATTR_FRAME_SIZE
	.align		4
.L_24:
        /*0084*/ 	.byte	0x04, 0x11
        /*0086*/ 	.short	(.L_26 - .L_25)
	.align		4
.L_25:
        /*0088*/ 	.word	index@(_ZN18transformer_engine10fused_attn23extract_seed_and_offsetEPlbS1_mS1_mj)
        /*008c*/ 	.word	0x00000000


	//----- nvinfo : EIATTR_MIN_STACK_SIZE
	.align		4
.L_26:
        /*0090*/ 	.byte	0x04, 0x12
        /*0092*/ 	.short	(.L_28 - .L_27)
	.align		4
.L_27:
        /*0094*/ 	.word	index@(_ZN18transformer_engine10fused_attn23extract_seed_and_offsetEPlbS1_mS1_mj)
        /*0098*/ 	.word	0x00000000


	//----- nvinfo : EIATTR_MIN_STACK_SIZE
	.align		4
.L_28:
        /*009c*/ 	.byte	0x04, 0x12
        /*009e*/ 	.short	(.L_30 - .L_29)
	.align		4
.L_29:
        /*00a0*/ 	.word	index@(_ZN18transformer_engine10fused_attn31get_runtime_num_segments_kernelEPimPj)
        /*00a4*/ 	.word	0x00000000


	//----- nvinfo : EIATTR_MIN_STACK_SIZE
	.align		4
.L_30:
        /*00a8*/ 	.byte	0x04, 0x12
        /*00aa*/ 	.short	(.L_32 - .L_31)
	.align		4
.L_31:
        /*00ac*/ 	.word	index@(_ZN18transformer_engine10fused_attn25populate_rng_state_kernelEPlPKll)
        /*00b0*/ 	.word	0x00000000


	//----- nvinfo : EIATTR_MIN_STACK_SIZE
	.align		4
.L_32:
        /*00b4*/ 	.byte	0x04, 0x12
        /*00b6*/ 	.short	(.L_34 - .L_33)
	.align		4
.L_33:
        /*00b8*/ 	.word	index@(_ZN18transformer_engine10fused_attn28cu_seqlens_padded_to_offsetsE21NVTE_QKV_Layout_GroupllllllPKiS3_NS_5DTypeEPvS5_S5_S5_S5_)
        /*00bc*/ 	.word	0x00000000


	//----- nvinfo : EIATTR_MIN_STACK_SIZE
	.align		4
.L_34:
        /*00c0*/ 	.byte	0x04, 0x12
        /*00c2*/ 	.short	(.L_36 - .L_35)
	.align		4
.L_35:
        /*00c4*/ 	.word	index@(_ZN18transformer_engine10fused_attn28cu_seqlens_to_actual_seqlensEllPKiS2_PiS3_)
        /*00c8*/ 	.word	0x00000000


	//----- nvinfo : EIATTR_MIN_STACK_SIZE
	.align		4
.L_36:
        /*00cc*/ 	.byte	0x04, 0x12
        /*00ce*/ 	.short	(.L_38 - .L_37)
	.align		4
.L_37:
        /*00d0*/ 	.word	index@(_ZN18transformer_engine10fused_attn21cu_seqlens_to_offsetsElllPiS1_S1_S1_)
        /*00d4*/ 	.word	0x00000000
.L_38:


//--------------------- .nv.compat                --------------------------
	.section	.nv.compat,"",@"SHT_CUDA_COMPAT_INFO"
	.align	4
        /*0000*/ 	.byte	0x02, 0x09, 0x01, 0x00, 0x02, 0x02, 0x01, 0x00, 0x02, 0x05, 0x05, 0x00, 0x03, 0x07, 0x01, 0x01
        /*0010*/ 	.byte	0x02, 0x03, 0x00, 0x00, 0x02, 0x06, 0x01, 0x00, 0x04, 0x0b, 0x08, 0x00, 0x00, 0x00, 0x00, 0x00
        /*0020*/ 	.byte	0x00, 0x00, 0x00, 0x00


//--------------------- .nv.info._ZN18transformer_engine10fused_attn23extract_seed_and_offsetEPlbS1_mS1_mj --------------------------
	.section	.nv.info._ZN18transformer_engine10fused_attn23extract_seed_and_offsetEPlbS1_mS1_mj,"",@"SHT_CUDA_INFO"
	.sectionflags	@""
	.align	4


	//----- nvinfo : EIATTR_CUDA_API_VERSION
	.align		4
        /*0000*/ 	.byte	0x04, 0x37
        /*0002*/ 	.short	(.L_40 - .L_39)
.L_39:
        /*0004*/ 	.word	0x00000082


	//----- nvinfo : EIATTR_KPARAM_INFO
	.align		4
.L_40:
        /*0008*/ 	.byte	0x04, 0x17
        /*000a*/ 	.short	(.L_42 - .L_41)
.L_41:
        /*000c*/ 	.word	0x00000000
        /*0010*/ 	.short	0x0006
        /*0012*/ 	.short	0x0030
        /*0014*/ 	.byte	0x00, 0xf0, 0x11, 0x00


	//----- nvinfo : EIATTR_KPARAM_INFO
	.align		4
.L_42:
        /*0018*/ 	.byte	0x04, 0x17
        /*001a*/ 	.short	(.L_44 - .L_43)
.L_43:
        /*001c*/ 	.word	0x00000000
        /*0020*/ 	.short	0x0005
        /*0022*/ 	.short	0x0028
        /*0024*/ 	.byte	0x00, 0xf0, 0x21, 0x00


	//----- nvinfo : EIATTR_KPARAM_INFO
	.align		4
.L_44:
        /*0028*/ 	.byte	0x04, 0x17
        /*002a*/ 	.short	(.L_46 - .L_45)
.L_45:
        /*002c*/ 	.word	0x00000000
        /*0030*/ 	.short	0x0004
        /*0032*/ 	.short	0x0020
        /*0034*/ 	.byte	0x00, 0xf0, 0x21, 0x00


	//----- nvinfo : EIATTR_KPARAM_INFO
	.align		4
.L_46:
        /*0038*/ 	.byte	0x04, 0x17
        /*003a*/ 	.short	(.L_48 - .L_47)
.L_47:
        /*003c*/ 	.word	0x00000000
        /*0040*/ 	.short	0x0003
        /*0042*/ 	.short	0x0018
        /*0044*/ 	.byte	0x00, 0xf0, 0x21, 0x00


	//----- nvinfo : EIATTR_KPARAM_INFO
	.align		4
.L_48:
        /*0048*/ 	.byte	0x04, 0x17
        /*004a*/ 	.short	(.L_50 - .L_49)
.L_49:
        /*004c*/ 	.word	0x00000000
        /*0050*/ 	.short	0x0002
        /*0052*/ 	.short	0x0010
        /*0054*/ 	.byte	0x00, 0xf0, 0x21, 0x00


	//----- nvinfo : EIATTR_KPARAM_INFO
	.align		4
.L_50:
        /*0058*/ 	.byte	0x04, 0x17
        /*005a*/ 	.short	(.L_52 - .L_51)
.L_51:
        /*005c*/ 	.word	0x00000000
        /*0060*/ 	.short	0x0001
        /*0062*/ 	.short	0x0008
        /*0064*/ 	.byte	0x00, 0xf0, 0x05, 0x00


	//----- nvinfo : EIATTR_KPARAM_INFO
	.align		4
.L_52:
        /*0068*/ 	.byte	0x04, 0x17
        /*006a*/ 	.short	(.L_54 - .L_53)
.L_53:
        /*006c*/ 	.word	0x00000000
        /*0070*/ 	.short	0x0000
        /*0072*/ 	.short	0x0000
        /*0074*/ 	.byte	0x00, 0xf0, 0x21, 0x00


	//----- nvinfo : EIATTR_SPARSE_MMA_MASK
	.align		4
.L_54:
        /*0078*/ 	.byte	0x03, 0x50
        /*007a*/ 	.short	0x0000


	//----- nvinfo : EIATTR_MAXREG_COUNT
	.align		4
        /*007c*/ 	.byte	0x03, 0x1b
        /*007e*/ 	.short	0x00ff


	//----- nvinfo : EIATTR_MERCURY_ISA_VERSION
	.align		4
        /*0080*/ 	.byte	0x03, 0x5f
        /*0082*/ 	.short	0x0101


	//----- nvinfo : EIATTR_EXIT_INSTR_OFFSETS
	.align		4
        /*0084*/ 	.byte	0x04, 0x1c
        /*0086*/ 	.short	(.L_56 - .L_55)


	//   ....[0]....
.L_55:
        /*0088*/ 	.word	0x00000100


	//   ....[1]....
        /*008c*/ 	.word	0x00000160


	//----- nvinfo : EIATTR_CBANK_PARAM_SIZE
	.align		4
.L_56:
        /*0090*/ 	.byte	0x03, 0x19
        /*0092*/ 	.short	0x0034


	//----- nvinfo : EIATTR_PARAM_CBANK
	.align		4
        /*0094*/ 	.byte	0x04, 0x0a
        /*0096*/ 	.short	(.L_58 - .L_57)
	.align		4
.L_57:
        /*0098*/ 	.word	index@(.nv.constant0._ZN18transformer_engine10fused_attn23extract_seed_and_offsetEPlbS1_mS1_mj)
        /*009c*/ 	.short	0x0210
        /*009e*/ 	.short	0x0034


	//----- nvinfo : EIATTR_SW_WAR
	.align		4
.L_58:
        /*00a0*/ 	.byte	0x04, 0x36
        /*00a2*/ 	.short	(.L_60 - .L_59)
.L_59:
        /*00a4*/ 	.word	0x00000008
.L_60:


//--------------------- .nv.info._ZN18transformer_engine10fused_attn31get_runtime_num_segments_kernelEPimPj --------------------------
	.section	.nv.info._ZN18transformer_engine10fused_attn31get_runtime_num_segments_kernelEPimPj,"",@"SHT_CUDA_INFO"
	.sectionflags	@""
	.align	4


	//----- nvinfo : EIATTR_CUDA_API_VERSION
	.align		4
        /*0000*/ 	.byte	0x04, 0x37
        /*0002*/ 	.short	(.L_62 - .L_61)
.L_61:
        /*0004*/ 	.word	0x00000082


	//----- nvinfo : EIATTR_KPARAM_INFO
	.align		4
.L_62:
        /*0008*/ 	.byte	0x04, 0x17
        /*000a*/ 	.short	(.L_64 - .L_63)
.L_63:
        /*000c*/ 	.word	0x00000000
        /*0010*/ 	.short	0x0002
        /*0012*/ 	.short	0x0010
        /*0014*/ 	.byte	0x00, 0xf0, 0x21, 0x00


	//----- nvinfo : EIATTR_KPARAM_INFO
	.align		4
.L_64:
        /*0018*/ 	.byte	0x04, 0x17
        /*001a*/ 	.short	(.L_66 - .L_65)
.L_65:
        /*001c*/ 	.word	0x00000000
        /*0020*/ 	.short	0x0001
        /*0022*/ 	.short	0x0008
        /*0024*/ 	.byte	0x00, 0xf0, 0x21, 0x00


	//----- nvinfo : EIATTR_KPARAM_INFO
	.align		4
.L_66:
        /*0028*/ 	.byte	0x04, 0x17
        /*002a*/ 	.short	(.L_68 - .L_67)
.L_67:
        /*002c*/ 	.word	0x00000000
        /*0030*/ 	.short	0x0000
        /*0032*/ 	.short	0x0000
        /*0034*/ 	.byte	0x00, 0xf0, 0x21, 0x00


	//----- nvinfo : EIATTR_SPARSE_MMA_MASK
	.align		4
.L_68:
        /*0038*/ 	.byte	0x03, 0x50
        /*003a*/ 	.short	0x0000


	//----- nvinfo : EIATTR_MAXREG_COUNT
	.align		4
        /*003c*/ 	.byte	0x03, 0x1b
        /*003e*/ 	.short	0x00ff


	//----- nvinfo : EIATTR_MERCURY_ISA_VERSION
	.align		4
        /*0040*/ 	.byte	0x03, 0x5f
        /*0042*/ 	.short	0x0101


	//----- nvinfo : EIATTR_INT_WARP_WIDE_INSTR_OFFSETS
	.align		4
        /*0044*/ 	.byte	0x04, 0x31
        /*0046*/ 	.short	(.L_70 - .L_69)


	//   ....[0]....
.L_69:
        /*0048*/ 	.word	0x00000130


	//----- nvinfo : EIATTR_EXIT_INSTR_OFFSETS
	.align		4
.L_70:
        /*004c*/ 	.byte	0x04, 0x1c
        /*004e*/ 	.short	(.L_72 - .L_71)


	//   ....[0]....
.L_71:
        /*0050*/ 	.word	0x00000090


	//   ....[1]....
        /*0054*/ 	.word	0x00000100


	//   ....[2]....
        /*0058*/ 	.word	0x00000180


	//----- nvinfo : EIATTR_CBANK_PARAM_SIZE
	.align		4
.L_72:
        /*005c*/ 	.byte	0x03, 0x19
        /*005e*/ 	.short	0x0018


	//----- nvinfo : EIATTR_PARAM_CBANK
	.align		4
        /*0060*/ 	.byte	0x04, 0x0a
        /*0062*/ 	.short	(.L_74 - .L_73)
	.align		4
.L_73:
        /*0064*/ 	.word	index@(.nv.constant0._ZN18transformer_engine10fused_attn31get_runtime_num_segments_kernelEPimPj)
        /*0068*/ 	.short	0x0210
        /*006a*/ 	.short	0x0018


	//----- nvinfo : EIATTR_SW_WAR
	.align		4
.L_74:
        /*006c*/ 	.byte	0x04, 0x36
        /*006e*/ 	.short	(.L_76 - .L_75)
.L_75:
        /*0070*/ 	.word	0x00000008
.L_76:


//--------------------- .nv.info._ZN18transformer_engine10fused_attn25populate_rng_state_kernelEPlPKll --------------------------
	.section	.nv.info._ZN18transformer_engine10fused_attn25populate_rng_state_kernelEPlPKll,"",@"SHT_CUDA_INFO"
	.sectionflags	@""
	.align	4


	//----- nvinfo : EIATTR_CUDA_API_VERSION
	.align		4
        /*0000*/ 	.byte	0x04, 0x37
        /*0002*/ 	.short	(.L_78 - .L_77)
.L_77:
        /*0004*/ 	.word	0x00000082


	//----- nvinfo : EIATTR_KPARAM_INFO
	.align		4
.L_78:
        /*0008*/ 	.byte	0x04, 0x17
        /*000a*/ 	.short	(.L_80 - .L_79)
.L_79:
        /*000c*/ 	.word	0x00000000
        /*0010*/ 	.short	0x0002
        /*0012*/ 	.short	0x0010
        /*0014*/ 	.byte	0x00, 0xf0, 0x21, 0x00


	//----- nvinfo : EIATTR_KPARAM_INFO
	.align		4
.L_80:
        /*0018*/ 	.byte	0x04, 0x17
        /*001a*/ 	.short	(.L_82 - .L_81)
.L_81:
        /*001c*/ 	.word	0x00000000
        /*0020*/ 	.short	0x0001
        /*0022*/ 	.short	0x0008
        /*0024*/ 	.byte	0x00, 0xf0, 0x21, 0x00


	//----- nvinfo : EIATTR_KPARAM_INFO
	.align		4
.L_82:
        /*0028*/ 	.byte	0x04, 0x17
        /*002a*/ 	.short	(.L_84 - .L_83)
.L_83:
        /*002c*/ 	.word	0x00000000
        /*0030*/ 	.short	0x0000
        /*0032*/ 	.short	0x0000
        /*0034*/ 	.byte	0x00, 0xf0, 0x21, 0x00


	//----- nvinfo : EIATTR_SPARSE_MMA_MASK
	.align		4
.L_84:
        /*0038*/ 	.byte	0x03, 0x50
        /*003a*/ 	.short	0x0000


	//----- nvinfo : EIATTR_MAXREG_COUNT
	.align		4
        /*003c*/ 	.byte	0x03, 0x1b
        /*003e*/ 	.short	0x00ff


	//----- nvinfo : EIATTR_MERCURY_ISA_VERSION
	.align		4
        /*0040*/ 	.byte	0x03, 0x5f
        /*0042*/ 	.short	0x0101


	//----- nvinfo : EIATTR_EXIT_INSTR_OFFSETS
	.align		4
        /*0044*/ 	.byte	0x04, 0x1c
        /*0046*/ 	.short	(.L_86 - .L_85)


	//   ....[0]....
.L_85:
        /*0048*/ 	.word	0x00000060


	//   ....[1]....
        /*004c*/ 	.word	0x000000e0


	//----- nvinfo : EIATTR_CBANK_PARAM_SIZE
	.align		4
.L_86:
        /*0050*/ 	.byte	0x03, 0x19
        /*0052*/ 	.short	0x0018


	//----- nvinfo : EIATTR_PARAM_CBANK
	.align		4
        /*0054*/ 	.byte	0x04, 0x0a
        /*0056*/ 	.short	(.L_88 - .L_87)
	.align		4
.L_87:
        /*0058*/ 	.word	index@(.nv.constant0._ZN18transformer_engine10fused_attn25populate_rng_state_kernelEPlPKll)
        /*005c*/ 	.short	0x0210
        /*005e*/ 	.short	0x0018


	//----- nvinfo : EIATTR_SW_WAR
	.align		4
.L_88:
        /*0060*/ 	.byte	0x04, 0x36
        /*0062*/ 	.short	(.L_90 - .L_89)
.L_89:
        /*0064*/ 	.word	0x00000008
.L_90:


//--------------------- .nv.info._ZN18transformer_engine10fused_attn28cu_seqlens_padded_to_offsetsE21NVTE_QKV_Layout_GroupllllllPKiS3_NS_5DTypeEPvS5_S5_S5_S5_ --------------------------
	.section	.nv.info._ZN18transformer_engine10fused_attn28cu_seqlens_padded_to_offsetsE21NVTE_QKV_Layout_GroupllllllPKiS3_NS_5DTypeEPvS5_S5_S5_S5_,"",@"SHT_CUDA_INFO"
	.sectionflags	@""
	.align	4


	//----- nvinfo : EIATTR_CUDA_API_VERSION
	.align		4
        /*0000*/ 	.byte	0x04, 0x37
        /*0002*/ 	.short	(.L_92 - .L_91)
.L_91:
        /*0004*/ 	.word	0x00000082


	//----- nvinfo : EIATTR_KPARAM_INFO
	.align		4
.L_92:
        /*0008*/ 	.byte	0x04, 0x17
        /*000a*/ 	.short	(.L_94 - .L_93)
.L_93:
        /*000c*/ 	.word	0x00000000
        /*0010*/ 	.short	0x000e
        /*0012*/ 	.short	0x0070
        /*0014*/ 	.byte	0x00, 0xf0, 0x21, 0x00


	//----- nvinfo : EIATTR_KPARAM_INFO
	.align		4
.L_94:
        /*0018*/ 	.byte	0x04, 0x17
        /*001a*/ 	.short	(.L_96 - .L_95)
.L_95:
        /*001c*/ 	.word	0x00000000
        /*0020*/ 	.short	0x000d
        /*0022*/ 	.short	0x0068
        /*0024*/ 	.byte	0x00, 0xf0, 0x21, 0x00


	//----- nvinfo : EIATTR_KPARAM_INFO
	.align		4
.L_96:
        /*0028*/ 	.byte	0x04, 0x17
        /*002a*/ 	.short	(.L_98 - .L_97)
.L_97:
        /*002c*/ 	.word	0x00000000
        /*0030*/ 	.short	0x000c
        /*0032*/ 	.short	0x0060
        /*0034*/ 	.byte	0x00, 0xf0, 0x21, 0x00


	//----- nvinfo : EIATTR_KPARAM_INFO
	.align		4
.L_98:
        /*0038*/ 	.byte	0x04, 0x17
        /*003a*/ 	.short	(.L_100 - .L_99)
.L_99:
        /*003c*/ 	.word	0x00000000
        /*0040*/ 	.short	0x000b
        /*0042*/ 	.short	0x0058
        /*0044*/ 	.byte	0x00, 0xf0, 0x21, 0x00


	//----- nvinfo : EIATTR_KPARAM_INFO
	.align		4
.L_100:
        /*0048*/ 	.byte	0x04, 0x17
        /*004a*/ 	.short	(.L_102 - .L_101)
.L_101:
        /*004c*/ 	.word	0x00000000
        /*0050*/ 	.short	0x000a
        /*0052*/ 	.short	0x0050
        /*0054*/ 	.byte	0x00, 0xf0, 0x21, 0x00


	//----- nvinfo : EIATTR_KPARAM_INFO
	.align		4
.L_102:
        /*0058*/ 	.byte	0x04, 0x17
        /*005a*/ 	.short	(.L_104 - .L_103)
.L_103:
        /*005c*/ 	.word	0x00000000
        /*0060*/ 	.short	0x0009
        /*0062*/ 	.short	0x0048
        /*0064*/ 	.byte	0x00, 0xf0, 0x11, 0x00


	//----- nvinfo : EIATTR_KPARAM_INFO
	.align		4
.L_104:
        /*0068*/ 	.byte	0x04, 0x17
        /*006a*/ 	.short	(.L_106 - .L_105)
.L_105:
        /*006c*/ 	.word	0x00000000
        /*0070*/ 	.short	0x0008
        /*0072*/ 	.short	0x0040
        /*0074*/ 	.byte	0x00, 0xf0, 0x21, 0x00


	//----- nvinfo : EIATTR_KPARAM_INFO
	.align		4
.L_106:
        /*0078*/ 	.byte	0x04, 0x17
        /*007a*/ 	.short	(.L_108 - .L_107)
.L_107:
        /*007c*/ 	.word	0x00000000
        /*0080*/ 	.short	0x0007
        /*0082*/ 	.short	0x0038
        /*0084*/ 	.byte	0x00, 0xf0, 0x21, 0x00


	//----- nvinfo : EIATTR_KPARAM_INFO
	.align		4
.L_108:
        /*0088*/ 	.byte	0x04, 0x17
        /*008a*/ 	.short	(.L_110 - .L_109)
.L_109:
        /*008c*/ 	.word	0x00000000
        /*0090*/ 	.short	0x0006
        /*0092*/ 	.short	0x0030
        /*0094*/ 	.byte	0x00, 0xf0, 0x21, 0x00


	//----- nvinfo : EIATTR_KPARAM_INFO
	.align		4
.L_110:
        /*0098*/ 	.byte	0x04, 0x17
        /*009a*/ 	.short	(.L_112 - .L_111)
.L_111:
        /*009c*/ 	.word	0x00000000
        /*00a0*/ 	.short	0x0005
        /*00a2*/ 	.short	0x0028
        /*00a4*/ 	.byte	0x00, 0xf0, 0x21, 0x00


	//----- nvinfo : EIATTR_KPARAM_INFO
	.align		4
.L_112:
        /*00a8*/ 	.byte	0x04, 0x17
        /*00aa*/ 	.short	(.L_114 - .L_113)
.L_113:
        /*00ac*/ 	.word	0x00000000
        /*00b0*/ 	.short	0x0004
        /*00b2*/ 	.short	0x0020
        /*00b4*/ 	.byte	0x00, 0xf0, 0x21, 0x00


	//----- nvinfo : EIATTR_KPARAM_INFO
	.align		4
.L_114:
        /*00b8*/ 	.byte	0x04, 0x17
        /*00ba*/ 	.short	(.L_116 - .L_115)
.L_115:
        /*00bc*/ 	.word	0x00000000
        /*00c0*/ 	.short	0x0003
        /*00c2*/ 	.short	0x0018
        /*00c4*/ 	.byte	0x00, 0xf0, 0x21, 0x00


	//----- nvinfo : EIATTR_KPARAM_INFO
	.align		4
.L_116:
        /*00c8*/ 	.byte	0x04, 0x17
        /*00ca*/ 	.short	(.L_118 - .L_117)
.L_117:
        /*00cc*/ 	.word	0x00000000
        /*00d0*/ 	.short	0x0002
        /*00d2*/ 	.short	0x0010
        /*00d4*/ 	.byte	0x00, 0xf0, 0x21, 0x00


	//----- nvinfo : EIATTR_KPARAM_INFO
	.align		4
.L_118:
        /*00d8*/ 	.byte	0x04, 0x17
        /*00da*/ 	.short	(.L_120 - .L_119)
.L_119:
        /*00dc*/ 	.word	0x00000000
        /*00e0*/ 	.short	0x0001
        /*00e2*/ 	.short	0x0008
        /*00e4*/ 	.byte	0x00, 0xf0, 0x21, 0x00


	//----- nvinfo : EIATTR_KPARAM_INFO
	.align		4
.L_120:
        /*00e8*/ 	.byte	0x04, 0x17
        /*00ea*/ 	.short	(.L_122 - .L_121)
.L_121:
        /*00ec*/ 	.word	0x00000000
        /*00f0*/ 	.short	0x0000
        /*00f2*/ 	.short	0x0000
        /*00f4*/ 	.byte	0x00, 0xf0, 0x11, 0x00


	//----- nvinfo : EIATTR_SPARSE_MMA_MASK
	.align		4
.L_122:
        /*00f8*/ 	.byte	0x03, 0x50
        /*00fa*/ 	.short	0x0000


	//----- nvinfo : EIATTR_MAXREG_COUNT
	.align		4
        /*00fc*/ 	.byte	0x03, 0x1b
        /*00fe*/ 	.short	0x00ff


	//----- nvinfo : EIATTR_EXTERNS
	.align		4
        /*0100*/ 	.byte	0x04, 0x0f
        /*0102*/ 	.short	(.L_124 - .L_123)


	//   ....[0]....
	.align		4
.L_123:
        /*0104*/ 	.word	index@(__assertfail)


	//----- nvinfo : EIATTR_MERCURY_ISA_VERSION
	.align		4
.L_124:
        /*0108*/ 	.byte	0x03, 0x5f
        /*010a*/ 	.short	0x0101


	//----- nvinfo : EIATTR_SYSCALL_OFFSETS
	.align		4
        /*010c*/ 	.byte	0x04, 0x46
        /*010e*/ 	.short	(.L_126 - .L_125)


	//   ....[0]....
.L_125:
        /*0110*/ 	.word	0x00000940


	//----- nvinfo : EIATTR_EXIT_INSTR_OFFSETS
	.align		4
.L_126:
        /*0114*/ 	.byte	0x04, 0x1c
        /*0116*/ 	.short	(.L_128 - .L_127)


	//   ....[0]....
.L_127:
        /*0118*/ 	.word	0x00000110


	//   ....[1]....
        /*011c*/ 	.word	0x00000500


	//   ....[2]....
        /*0120*/ 	.word	0x00000550


	//   ....[3]....
        /*0124*/ 	.word	0x00000700


	//   ....[4]....
        /*0128*/ 	.word	0x000007a0


	//   ....[5]....
        /*012c*/ 	.word	0x00000840


	//   ....[6]....
        /*0130*/ 	.word	0x000009f0


	//   ....[7]....
        /*0134*/ 	.word	0x00000fd0


	//   ....[8]....
        /*0138*/ 	.word	0x00001010


	//   ....[9]....
        /*013c*/ 	.word	0x000012b0


	//   ....[10]....
        /*0140*/ 	.word	0x000013d0


	//   ....[11]....
        /*0144*/ 	.word	0x00001500


	//----- nvinfo : EIATTR_CRS_STACK_SIZE
	.align		4
.L_128:
        /*0148*/ 	.byte	0x04, 0x1e
        /*014a*/ 	.short	(.L_130 - .L_129)
.L_129:
        /*014c*/ 	.word	0x00000000


	//----- nvinfo : EIATTR_CBANK_PARAM_SIZE
	.align		4
.L_130:
        /*0150*/ 	.byte	0x03, 0x19
        /*0152*/ 	.short	0x0078


	//----- nvinfo : EIATTR_PARAM_CBANK
	.align		4
        /*0154*/ 	.byte	0x04, 0x0a
        /*0156*/ 	.short	(.L_132 - .L_131)
	.align		4
.L_131:
        /*0158*/ 	.word	index@(.nv.constant0._ZN18transformer_engine10fused_attn28cu_seqlens_padded_to_offsetsE21NVTE_QKV_Layout_GroupllllllPKiS3_NS_5DTypeEPvS5_S5_S5_S5_)
        /*015c*/ 	.short	0x0210
        /*015e*/ 	.short	0x0078


	//----- nvinfo : EIATTR_SW_WAR
	.align		4
.L_132:
        /*0160*/ 	.byte	0x04, 0x36
        /*0162*/ 	.short	(.L_134 - .L_133)
.L_133:
        /*0164*/ 	.word	0x00000008
.L_134:


//--------------------- .nv.info._ZN18transformer_engine10fused_attn28cu_seqlens_to_actual_seqlensEllPKiS2_PiS3_ --------------------------
	.section	.nv.info._ZN18transformer_engine10fused_attn28cu_seqlens_to_actual_seqlensEllPKiS2_PiS3_,"",@"SHT_CUDA_INFO"
	.sectionflags	@""
	.align	4


	//----- nvinfo : EIATTR_CUDA_API_VERSION
	.align		4
        /*0000*/ 	.byte	0x04, 0x37
        /*0002*/ 	.short	(.L_136 - .L_135)
.L_135:
        /*0004*/ 	.word	0x00000082


	//----- nvinfo : EIATTR_KPARAM_INFO
	.align		4
.L_136:
        /*0008*/ 	.byte	0x04, 0x17
        /*000a*/ 	.short	(.L_138 - .L_137)
.L_137:
        /*000c*/ 	.word	0x00000000
        /*0010*/ 	.short	0x0005
        /*0012*/ 	.short	0x0028
        /*0014*/ 	.byte	0x00, 0xf0, 0x21, 0x00


	//----- nvinfo : EIATTR_KPARAM_INFO
	.align		4
.L_138:
        /*0018*/ 	.byte	0x04, 0x17
        /*001a*/ 	.short	(.L_140 - .L_139)
.L_139:
        /*001c*/ 	.word	0x00000000
        /*0020*/ 	.short	0x0004
        /*0022*/ 	.short	0x0020
        /*0024*/ 	.byte	0x00, 0xf0, 0x21, 0x00


	//----- nvinfo : EIATTR_KPARAM_INFO
	.align		4
.L_140:
        /*0028*/ 	.byte	0x04, 0x17
        /*002a*/ 	.short	(.L_142 - .L_141)
.L_141:
        /*002c*/ 	.word	0x00000000
        /*0030*/ 	.short	0x0003
        /*0032*/ 	.short	0x0018
        /*0034*/ 	.byte	0x00, 0xf0, 0x21, 0x00


	//----- nvinfo : EIATTR_KPARAM_INFO
	.align		4
.L_142:
        /*0038*/ 	.byte	0x04, 0x17
        /*003a*/ 	.short	(.L_144 - .L_143)
.L_143:
        /*003c*/ 	.word	0x00000000
        /*0040*/ 	.short	0x0002
        /*0042*/ 	.short	0x0010
        /*0044*/ 	.byte	0x00, 0xf0, 0x21, 0x00


	//----- nvinfo : EIATTR_KPARAM_INFO
	.align		4
.L_144:
        /*0048*/ 	.byte	0x04, 0x17
        /*004a*/ 	.short	(.L_146 - .L_145)
.L_145:
        /*004c*/ 	.word	0x00000000
        /*0050*/ 	.short	0x0001
        /*0052*/ 	.short	0x0008
        /*0054*/ 	.byte	0x00, 0xf0, 0x21, 0x00


	//----- nvinfo : EIATTR_KPARAM_INFO
	.align		4
.L_146:
        /*0058*/ 	.byte	0x04, 0x17
        /*005a*/ 	.short	(.L_148 - .L_147)
.L_147:
        /*005c*/ 	.word	0x00000000
        /*0060*/ 	.short	0x0000
        /*0062*/ 	.short	0x0000
        /*0064*/ 	.byte	0x00, 0xf0, 0x21, 0x00


	//----- nvinfo : EIATTR_SPARSE_MMA_MASK
	.align		4
.L_148:
        /*0068*/ 	.byte	0x03, 0x50
        /*006a*/ 	.short	0x0000


	//----- nvinfo : EIATTR_MAXREG_COUNT
	.align		4
        /*006c*/ 	.byte	0x03, 0x1b
        /*006e*/ 	.short	0x00ff


	//----- nvinfo : EIATTR_MERCURY_ISA_VERSION
	.align		4
        /*0070*/ 	.byte	0x03, 0x5f
        /*0072*/ 	.short	0x0101


	//----- nvinfo : EIATTR_EXIT_INSTR_OFFSETS
	.align		4
        /*0074*/ 	.byte	0x04, 0x1c
        /*0076*/ 	.short	(.L_150 - .L_149)


	//   ....[0]....
.L_149:
        /*0078*/ 	.word	0x00000110


	//   ....[1]....
        /*007c*/ 	.word	0x00000140


	//   ....[2]....
        /*0080*/ 	.word	0x00000250


	//----- nvinfo : EIATTR_CRS_STACK_SIZE
	.align		4
.L_150:
        /*0084*/ 	.byte	0x04, 0x1e
        /*0086*/ 	.short	(.L_152 - .L_151)
.L_151:
        /*0088*/ 	.word	0x00000000


	//----- nvinfo : EIATTR_CBANK_PARAM_SIZE
	.align		4
.L_152:
        /*008c*/ 	.byte	0x03, 0x19
        /*008e*/ 	.short	0x0030


	//----- nvinfo : EIATTR_PARAM_CBANK
	.align		4
        /*0090*/ 	.byte	0x04, 0x0a
        /*0092*/ 	.short	(.L_154 - .L_153)
	.align		4
.L_153:
        /*0094*/ 	.word	index@(.nv.constant0._ZN18transformer_engine10fused_attn28cu_seqlens_to_actual_seqlensEllPKiS2_PiS3_)
        /*0098*/ 	.short	0x0210
        /*009a*/ 	.short	0x0030


	//----- nvinfo : EIATTR_SW_WAR
	.align		4
.L_154:
        /*009c*/ 	.byte	0x04, 0x36
        /*009e*/ 	.short	(.L_156 - .L_155)
.L_155:
        /*00a0*/ 	.word	0x00000008
.L_156:


//--------------------- .nv.info._ZN18transformer_engine10fused_attn21cu_seqlens_to_offsetsElllPiS1_S1_S1_ --------------------------
	.section	.nv.info._ZN18transformer_engine10fused_attn21cu_seqlens_to_offsetsElllPiS1_S1_S1_,"",@"SHT_CUDA_INFO"
	.sectionflags	@""
	.align	4


	//----- nvinfo : EIATTR_CUDA_API_VERSION
	.align		4
        /*0000*/ 	.byte	0x04, 0x37
        /*0002*/ 	.short	(.L_158 - .L_157)
.L_157:
        /*0004*/ 	.word	0x00000082


	//----- nvinfo : EIATTR_KPARAM_INFO
	.align		4
.L_158:
        /*0008*/ 	.byte	0x04, 0x17
        /*000a*/ 	.short	(.L_160 - .L_159)
.L_159:
        /*000c*/ 	.word	0x00000000
        /*0010*/ 	.short	0x0006
        /*0012*/ 	.short	0x0030
        /*0014*/ 	.byte	0x00, 0xf0, 0x21, 0x00


	//----- nvinfo : EIATTR_KPARAM_INFO
	.align		4
.L_160:
        /*0018*/ 	.byte	0x04, 0x17
        /*001a*/ 	.short	(.L_162 - .L_161)
.L_161:
        /*001c*/ 	.word	0x00000000
        /*0020*/ 	.short	0x0005
        /*0022*/ 	.short	0x0028
        /*0024*/ 	.byte	0x00, 0xf0, 0x21, 0x00


	//----- nvinfo : EIATTR_KPARAM_INFO
	.align		4
.L_162:
        /*0028*/ 	.byte	0x04, 0x17
        /*002a*/ 	.short	(.L_164 - .L_163)
.L_163:
        /*002c*/ 	.word	0x00000000
        /*0030*/ 	.short	0x0004
        /*0032*/ 	.short	0x0020
        /*0034*/ 	.byte	0x00, 0xf0, 0x21, 0x00


	//----- nvinfo : EIATTR_KPARAM_INFO
	.align		4
.L_164:
        /*0038*/ 	.byte	0x04, 0x17
        /*003a*/ 	.short	(.L_166 - .L_165)
.L_165:
        /*003c*/ 	.word	0x00000000
        /*0040*/ 	.short	0x0003
        /*0042*/ 	.short	0x0018
        /*0044*/ 	.byte	0x00, 0xf0, 0x21, 0x00


	//----- nvinfo : EIATTR_KPARAM_INFO
	.align		4
.L_166:
        /*0048*/ 	.byte	0x04, 0x17
        /*004a*/ 	.short	(.L_168 - .L_167)
.L_167:
        /*004c*/ 	.word	0x00000000
        /*0050*/ 	.short	0x0002
        /*0052*/ 	.short	0x0010
        /*0054*/ 	.byte	0x00, 0xf0, 0x21, 0x00


	//----- nvinfo : EIATTR_KPARAM_INFO
	.align		4
.L_168:
        /*0058*/ 	.byte	0x04, 0x17
        /*005a*/ 	.short	(.L_170 - .L_169)
.L_169:
        /*005c*/ 	.word	0x00000000
        /*0060*/ 	.short	0x0001
        /*0062*/ 	.short	0x0008
        /*0064*/ 	.byte	0x00, 0xf0, 0x21, 0x00


	//----- nvinfo : EIATTR_KPARAM_INFO
	.align		4
.L_170:
        /*0068*/ 	.byte	0x04, 0x17
        /*006a*/ 	.short	(.L_172 - .L_171)
.L_171:
        /*006c*/ 	.word	0x00000000
        /*0070*/ 	.short	0x0000
        /*0072*/ 	.short	0x0000
        /*0074*/ 	.byte	0x00, 0xf0, 0x21, 0x00


	//----- nvinfo : EIATTR_SPARSE_MMA_MASK
	.align		4
.L_172:
        /*0078*/ 	.byte	0x03, 0x50
        /*007a*/ 	.short	0x0000


	//----- nvinfo : EIATTR_MAXREG_COUNT
	.align		4
        /*007c*/ 	.byte	0x03, 0x1b
        /*007e*/ 	.short	0x00ff


	//----- nvinfo : EIATTR_MERCURY_ISA_VERSION
	.align		4
        /*0080*/ 	.byte	0x03, 0x5f
        /*0082*/ 	.short	0x0101


	//----- nvinfo : EIATTR_EXIT_INSTR_OFFSETS
	.align		4
        /*0084*/ 	.byte	0x04, 0x1c
        /*0086*/ 	.short	(.L_174 - .L_173)


	//   ....[0]....
.L_173:
        /*0088*/ 	.word	0x00000170


	//   ....[1]....
        /*008c*/ 	.word	0x000002a0


	//----- nvinfo : EIATTR_CBANK_PARAM_SIZE
	.align		4
.L_174:
        /*0090*/ 	.byte	0x03, 0x19
        /*0092*/ 	.short	0x0038


	//----- nvinfo : EIATTR_PARAM_CBANK
	.align		4
        /*0094*/ 	.byte	0x04, 0x0a
        /*0096*/ 	.short	(.L_176 - .L_175)
	.align		4
.L_175:
        /*0098*/ 	.word	index@(.nv.constant0._ZN18transformer_engine10fused_attn21cu_seqlens_to_offsetsElllPiS1_S1_S1_)
        /*009c*/ 	.short	0x0210
        /*009e*/ 	.short	0x0038


	//----- nvinfo : EIATTR_SW_WAR
	.align		4
.L_176:
        /*00a0*/ 	.byte	0x04, 0x36
        /*00a2*/ 	.short	(.L_178 - .L_177)
.L_177:
        /*00a4*/ 	.word	0x00000008
.L_178:


//--------------------- .nv.callgraph             --------------------------
	.section	.nv.callgraph,"",@"SHT_CUDA_CALLGRAPH"
	.align	4
	.sectionentsize	8
	.align		4
        /*0000*/ 	.word	0x00000000
	.align		4
        /*0004*/ 	.word	0xffffffff
	.align		4
        /*0008*/ 	.word	index@(_ZN18transformer_engine10fused_attn28cu_seqlens_padded_to_offsetsE21NVTE_QKV_Layout_GroupllllllPKiS3_NS_5DTypeEPvS5_S5_S5_S5_)
	.align		4
        /*000c*/ 	.word	index@(__assertfail)
	.align		4
        /*0010*/ 	.word	0x00000000
	.align		4
        /*0014*/ 	.word	0xfffffffe
	.align		4
        /*0018*/ 	.word	0x00000000
	.align		4
        /*001c*/ 	.word	0xfffffffd
	.align		4
        /*0020*/ 	.word	0x00000000
	.align		4
        /*0024*/ 	.word	0xfffffffc


//--------------------- .nv.constant4             --------------------------
	.section	.nv.constant4,"a",@progbits
	.align	8
	.align		8
.nv.constant4:
        /*0000*/ 	.dword	__unnamed_1
	.align		8
        /*0008*/ 	.dword	$str
	.align		8
        /*0010*/ 	.dword	$str$1
	.align		8
        /*0018*/ 	.dword	__assertfail


//--------------------- .text._ZN18transformer_engine10fused_attn23extract_seed_and_offsetEPlbS1_mS1_mj --------------------------
	.section	.text._ZN18transformer_engine10fused_attn23extract_seed_and_offsetEPlbS1_mS1_mj,"ax",@progbits
	.align	128
        .global         _ZN18transformer_engine10fused_attn23extract_seed_and_offsetEPlbS1_mS1_mj
        .type           _ZN18transformer_engine10fused_attn23extract_seed_and_offsetEPlbS1_mS1_mj,@function
        .size           _ZN18transformer_engine10fused_attn23extract_seed_and_offsetEPlbS1_mS1_mj,(.L_x_18 - _ZN18transformer_engine10fused_attn23extract_seed_and_offsetEPlbS1_mS1_mj)
        .other          _ZN18transformer_engine10fused_attn23extract_seed_and_offsetEPlbS1_mS1_mj,@"STO_CUDA_ENTRY STV_DEFAULT"
_ZN18transformer_engine10fused_attn23extract_seed_and_offsetEPlbS1_mS1_mj:
.text._ZN18transformer_engine10fused_attn23extract_seed_and_offsetEPlbS1_mS1_mj:
[----:B------:R-:W-:Y:S01]  /*0000*/  LDC R1, c[0x0][0x28] ;  /* 0x00000a00ff017b82 */ /* 0x000fe20000000800 */
[----:B------:R-:W-:Y:S02]  /*0010*/  ULDC.U8 UR4, c[0x0][0x218] ;  /* 0x0000860000047ab9 */ /* 0x000fe40000000000 */
[----:B------:R-:W-:-:S06]  /*0020*/  UPRMT UR4, UR4, 0x8880, URZ ;  /* 0x0000888004047896 */ /* 0x000fcc000800003f */
[----:B------:R-:W-:Y:S01]  /*0030*/  ISETP.NE.AND P0, PT, RZ, UR4, PT ;  /* 0x00000004ff007c0c */ /* 0x000fe2000bf05270 */
[----:B------:R-:W-:-:S12]  /*0040*/  ULDC.64 UR4, c[0x0][0x208] ;  /* 0x0000820000047ab9 */ /* 0x000fd80000000a00 */
[----:B------:R-:W-:Y:S05]  /*0050*/  @!P0 BRA `(.L_x_0) ;  /* 0x00000000002c8947 */ /* 0x000fea0003800000 */
[----:B------:R-:W0:Y:S01]  /*0060*/  LDC.64 R2, c[0x0][0x220] ;  /* 0x00008800ff027b82 */ /* 0x000e220000000a00 */
[----:B------:R-:W-:Y:S01]  /*0070*/  ULDC UR6, c[0x0][0x240] ;  /* 0x0000900000067ab9 */ /* 0x000fe20000000800 */
[----:B0-----:R-:W2:Y:S06]  /*0080*/  LDG.E.64 R2, desc[UR4][R2.64] ;  /* 0x0000000402027981 */ /* 0x001eac000c1e1b00 */
[----:B------:R-:W2:Y:S08]  /*0090*/  LDC.64 R4, c[0x0][0x210] ;  /* 0x00008400ff047b82 */ /* 0x000eb00000000a00 */
[----:B------:R-:W0:Y:S01]  /*00a0*/  LDC.64 R6, c[0x0][0x230] ;  /* 0x00008c00ff067b82 */ /* 0x000e220000000a00 */
[----:B--2---:R-:W-:Y:S04]  /*00b0*/  STG.E.64 desc[UR4][R4.64], R2 ;  /* 0x0000000204007986 */ /* 0x004fe8000c101b04 */
[----:B0-----:R-:W2:Y:S02]  /*00c0*/  LDG.E.64 R6, desc[UR4][R6.64] ;  /* 0x0000000406067981 */ /* 0x001ea4000c1e1b00 */
[----:B--2---:R-:W-:-:S05]  /*00d0*/  IADD3 R8, P0, R6, UR6, RZ ;  /* 0x0000000606087c10 */ /* 0x004fca000ff1e0ff */
[----:B------:R-:W-:-:S05]  /*00e0*/  IMAD.X R9, RZ, RZ, R7, P0 ;  /* 0x000000ffff097224 */ /* 0x000fca00000e0607 */
[----:B------:R-:W-:Y:S01]  /*00f0*/  STG.E.64 desc[UR4][R4.64+0x8], R8 ;  /* 0x0000080804007986 */ /* 0x000fe2000c101b04 */
[----:B------:R-:W-:Y:S05]  /*0100*/  EXIT ;  /* 0x000000000000794d */ /* 0x000fea0003800000 */
.L_x_0:
[----:B------:R-:W0:Y:S08]  /*0110*/  LDC.64 R6, c[0x0][0x210] ;  /* 0x00008400ff067b82 */ /* 0x000e300000000a00 */
[----:B------:R-:W0:Y:S08]  /*0120*/  LDC.64 R2, c[0x0][0x228] ;  /* 0x00008a00ff027b82 */ /* 0x000e300000000a00 */
[----:B------:R-:W1:Y:S01]  /*0130*/  LDC.64 R4, c[0x0][0x238] ;  /* 0x00008e00ff047b82 */ /* 0x000e620000000a00 */
[----:B0-----:R-:W-:Y:S04]  /*0140*/  STG.E.64 desc[UR4][R6.64], R2 ;  /* 0x0000000206007986 */ /* 0x001fe8000c101b04 */
[----:B-1----:R-:W-:Y:S01]  /*0150*/  STG.E.64 desc[UR4][R6.64+0x8], R4 ;  /* 0x0000080406007986 */ /* 0x002fe2000c101b04 */
[----:B------:R-:W-:Y:S05]  /*0160*/  EXIT ;  /* 0x000000000000794d */ /* 0x000fea0003800000 */
.L_x_1:
[----:B------:R-:W-:-:S00]  /*0170*/  BRA `(.L_x_1) ;  /* 0xfffffffc00fc7947 */ /* 0x000fc0000383ffff */
[----:B------:R-:W-:-:S00]  /*0180*/  NOP ;  /* 0x0000000000007918 */ /* 0x000fc00000000000 */
[----:B------:R-:W-:-:S00]  /*0190*/  NOP ;  /* 0x0000000000007918 */ /* 0x000fc00000000000 */
[----:B------:R-:W-:-:S00]  /*01a0*/  NOP ;  /* 0x0000000000007918 */ /* 0x000fc00000000000 */
[----:B------:R-:W-:-:S00]  /*01b0*/  NOP ;  /* 0x0000000000007918 */ /* 0x000fc00000000000 */
[----:B------:R-:W-:-:S00]  /*01c0*/  NOP ;  /* 0x0000000000007918 */ /* 0x000fc00000000000 */
[----:B------:R-:W-:-:S00]  /*01d0*/  NOP ;  /* 0x0000000000007918 */ /* 0x000fc00000000000 */
[----:B------:R-:W-:-:S00]  /*01e0*/  NOP ;  /* 0x0000000000007918 */ /* 0x000fc00000000000 */
[----:B------:R-:W-:-:S00]  /*01f0*/  NOP ;  /* 0x0000000000007918 */ /* 0x000fc00000000000 */
.L_x_18:


//--------------------- .text._ZN18transformer_engine10fused_attn31get_runtime_num_segments_kernelEPimPj --------------------------
	.section	.text._ZN18transformer_engine10fused_attn31get_runtime_num_segments_kernelEPimPj,"ax",@progbits
	.align	128
        .global         _ZN18transformer_engine10fused_attn31get_runtime_num_segments_kernelEPimPj
        .type           _ZN18transformer_engine10fused_attn31get_runtime_num_segments_kernelEPimPj,@function
        .size           _ZN18transformer_engine10fused_attn31get_runtime_num_segments_kernelEPimPj,(.L_x_19 - _ZN18transformer_engine10fused_attn31get_runtime_num_segments_kernelEPimPj)
        .other          _ZN18transformer_engine10fused_attn31get_runtime_num_segments_kernelEPimPj,@"STO_CUDA_ENTRY STV_DEFAULT"
_ZN18transformer_engine10fused_attn31get_runtime_num_segments_kernelEPimPj:
.text._ZN18transformer_engine10fused_attn31get_runtime_num_segments_kernelEPimPj:
[----:B------:R-:W-:Y:S01]  /*0000*/  LDC R1, c[0x0][0x28] ;  /* 0x00000a00ff017b82 */ /* 0x000fe20000000800 */
[----:B------:R-:W0:Y:S07]  /*0010*/  S2R R3, SR_TID.X ;  /* 0x0000000000037919 */ /* 0x000e2e0000002100 */
[----:B------:R-:W0:Y:S08]  /*0020*/  S2UR UR4, SR_CTAID.X ;  /* 0x00000000000479c3 */ /* 0x000e300000002500 */
[----:B------:R-:W0:Y:S02]  /*0030*/  LDC R0, c[0x0][RZ] ;  /* 0x00000000ff007b82 */ /* 0x000e240000000800 */
[----:B0-----:R-:W-:Y:S01]  /*0040*/  IMAD R0, R0, UR4, R3 ;  /* 0x0000000400007c24 */ /* 0x001fe2000f8e0203 */
[----:B------:R-:W-:-:S04]  /*0050*/  ULDC.64 UR4, c[0x0][0x218] ;  /* 0x0000860000047ab9 */ /* 0x000fc80000000a00 */
[----:B------:R-:W-:Y:S02]  /*0060*/  ISETP.GE.U32.AND P0, PT, R0, UR4, PT ;  /* 0x0000000400007c0c */ /* 0x000fe4000bf06070 */
[----:B------:R-:W-:-:S04]  /*0070*/  SHF.R.S32.HI R3, RZ, 0x1f, R0 ;  /* 0x0000001fff037819 */ /* 0x000fc80000011400 */
[----:B------:R-:W-:-:S13]  /*0080*/  ISETP.GE.U32.AND.EX P0, PT, R3, UR5, PT, P0 ;  /* 0x0000000503007c0c */ /* 0x000fda000bf06100 */
[----:B------:R-:W-:Y:S05]  /*0090*/  @P0 EXIT ;  /* 0x000000000000094d */ /* 0x000fea0003800000 */
[----:B------:R-:W-:Y:S02]  /*00a0*/  ULDC.64 UR4, c[0x0][0x210] ;  /* 0x0000840000047ab9 */ /* 0x000fe40000000a00 */
[----:B------:R-:W-:-:S04]  /*00b0*/  LEA R2, P0, R0, UR4, 0x2 ;  /* 0x0000000400027c11 */ /* 0x000fc8000f8010ff */
[----:B------:R-:W-:Y:S01]  /*00c0*/  LEA.HI.X R3, R0, UR5, R3, 0x2, P0 ;  /* 0x0000000500037c11 */ /* 0x000fe200080f1403 */
[----:B------:R-:W-:-:S04]  /*00d0*/  ULDC.64 UR4, c[0x0][0x208] ;  /* 0x0000820000047ab9 */ /* 0x000fc80000000a00 */
[----:B------:R-:W2:Y:S02]  /*00e0*/  LDG.E R2, desc[UR4][R2.64] ;  /* 0x0000000402027981 */ /* 0x000ea4000c1e1900 */
[----:B--2---:R-:W-:-:S13]  /*00f0*/  ISETP.GE.AND P0, PT, R2, 0x1, PT ;  /* 0x000000010200780c */ /* 0x004fda0003f06270 */
[----:B------:R-:W-:Y:S05]  /*0100*/  @!P0 EXIT ;  /* 0x000000000000894d */ /* 0x000fea0003800000 */
[----:B------:R-:W0:Y:S01]  /*0110*/  S2R R0, SR_LANEID ;  /* 0x0000000000007919 */ /* 0x000e220000000000 */
[----:B------:R-:W1:Y:S01]  /*0120*/  LDC.64 R2, c[0x0][0x220] ;  /* 0x00008800ff027b82 */ /* 0x000e620000000a00 */
[----:B------:R-:W-:Y:S02]  /*0130*/  VOTEU.ANY UR6, UPT, PT ;  /* 0x0000000000067886 */ /* 0x000fe400038e0100 */
[----:B------:R-:W-:Y:S02]  /*0140*/  UFLO.U32 UR7, UR6 ;  /* 0x00000006000772bd */ /* 0x000fe400080e0000 */
[----:B------:R-:W1:Y:S04]  /*0150*/  POPC R5, UR6 ;  /* 0x0000000600057d09 */ /* 0x000e680008000000 */
[----:B0-----:R-:W-:-:S13]  /*0160*/  ISETP.EQ.U32.AND P0, PT, R0, UR7, PT ;  /* 0x0000000700007c0c */ /* 0x001fda000bf02070 */
[----:B-1----:R-:W-:Y:S01]  /*0170*/  @P0 REDG.E.ADD.STRONG.GPU desc[UR4][R2.64], R5 ;  /* 0x000000050200098e */ /* 0x002fe2000c10e184 */
[----:B------:R-:W-:Y:S05]  /*0180*/  EXIT ;  /* 0x000000000000794d */ /* 0x000fea0003800000 */
.L_x_2:
        /* <DEDUP_REMOVED lines=15> */
.L_x_19:


//--------------------- .text._ZN18transformer_engine10fused_attn25populate_rng_state_kernelEPlPKll --------------------------
	.section	.text._ZN18transformer_engine10fused_attn25populate_rng_state_kernelEPlPKll,"ax",@progbits
	.align	128
        .global         _ZN18transformer_engine10fused_attn25populate_rng_state_kernelEPlPKll
        .type           _ZN18transformer_engine10fused_attn25populate_rng_state_kernelEPlPKll,@function
        .size           _ZN18transformer_engine10fused_attn25populate_rng_state_kernelEPlPKll,(.L_x_20 - _ZN18transformer_engine10fused_attn25populate_rng_state_kernelEPlPKll)
        .other          _ZN18transformer_engine10fused_attn25populate_rng_state_kernelEPlPKll,@"STO_CUDA_ENTRY STV_DEFAULT"
_ZN18transformer_engine10fused_attn25populate_rng_state_kernelEPlPKll:
.text._ZN18transformer_engine10fused_attn25populate_rng_state_kernelEPlPKll:
[----:B------:R-:W-:Y:S01]  /*0000*/  LDC R1, c[0x0][0x28] ;  /* 0x00000a00ff017b82 */ /* 0x000fe20000000800 */
[----:B------:R-:W0:Y:S01]  /*0010*/  S2R R0, SR_CTAID.X ;  /* 0x0000000000007919 */ /* 0x000e220000002500 */
[----:B------:R-:W-:Y:S01]  /*0020*/  ULDC UR4, c[0x0][0x0] ;  /* 0x0000000000047ab9 */ /* 0x000fe20000000800 */
[----:B------:R-:W0:Y:S02]  /*0030*/  S2R R3, SR_TID.X ;  /* 0x0000000000037919 */ /* 0x000e240000002100 */
[----:B0-----:R-:W-:-:S05]  /*0040*/  IMAD R0, R0, UR4, R3 ;  /* 0x0000000400007c24 */ /* 0x001fca000f8e0203 */
[----:B------:R-:W-:-:S13]  /*0050*/  ISETP.GT.AND P0, PT, R0, RZ, PT ;  /* 0x000000ff0000720c */ /* 0x000fda0003f04270 */
[----:B------:R-:W-:Y:S05]  /*0060*/  @P0 EXIT ;  /* 0x000000000000094d */ /* 0x000fea0003800000 */
[----:B------:R-:W0:Y:S01]  /*0070*/  LDC.64 R2, c[0x0][0x218] ;  /* 0x00008600ff027b82 */ /* 0x000e220000000a00 */
[----:B------:R-:W-:-:S07]  /*0080*/  ULDC.64 UR4, c[0x0][0x208] ;  /* 0x0000820000047ab9 */ /* 0x000fce0000000a00 */
[----:B------:R-:W1:Y:S08]  /*0090*/  LDC.64 R4, c[0x0][0x210] ;  /* 0x00008400ff047b82 */ /* 0x000e700000000a00 */
[----:B------:R-:W1:Y:S01]  /*00a0*/  LDC.64 R6, c[0x0][0x220] ;  /* 0x00008800ff067b82 */ /* 0x000e620000000a00 */
[----:B0-----:R-:W2:Y:S04]  /*00b0*/  LDG.E.64 R2, desc[UR4][R2.64] ;  /* 0x0000000402027981 */ /* 0x001ea8000c1e1b00 */
[----:B-1----:R-:W-:Y:S04]  /*00c0*/  STG.E.64 desc[UR4][R4.64+0x8], R6 ;  /* 0x0000080604007986 */ /* 0x002fe8000c101b04 */
[----:B--2---:R-:W-:Y:S01]  /*00d0*/  STG.E.64 desc[UR4][R4.64], R2 ;  /* 0x0000000204007986 */ /* 0x004fe2000c101b04 */
[----:B------:R-:W-:Y:S05]  /*00e0*/  EXIT ;  /* 0x000000000000794d */ /* 0x000fea0003800000 */
.L_x_3:
        /* <DEDUP_REMOVED lines=9> */
.L_x_20:


//--------------------- .text._ZN18transformer_engine10fused_attn28cu_seqlens_padded_to_offsetsE21NVTE_QKV_Layout_GroupllllllPKiS3_NS_5DTypeEPvS5_S5_S5_S5_ --------------------------
	.section	.text._ZN18transformer_engine10fused_attn28cu_seqlens_padded_to_offsetsE21NVTE_QKV_Layout_GroupllllllPKiS3_NS_5DTypeEPvS5_S5_S5_S5_,"ax",@progbits
	.align	128
        .global         _ZN18transformer_engine10fused_attn28cu_seqlens_padded_to_offsetsE21NVTE_QKV_Layout_GroupllllllPKiS3_NS_5DTypeEPvS5_S5_S5_S5_
        .type           _ZN18transformer_engine10fused_attn28cu_seqlens_padded_to_offsetsE21NVTE_QKV_Layout_GroupllllllPKiS3_NS_5DTypeEPvS5_S5_S5_S5_,@function
        .size           _ZN18transformer_engine10fused_attn28cu_seqlens_padded_to_offsetsE21NVTE_QKV_Layout_GroupllllllPKiS3_NS_5DTypeEPvS5_S5_S5_S5_,(.L_x_21 - _ZN18transformer_engine10fused_attn28cu_seqlens_padded_to_offsetsE21NVTE_QKV_Layout_GroupllllllPKiS3_NS_5DTypeEPvS5_S5_S5_S5_)
        .other          _ZN18transformer_engine10fused_attn28cu_seqlens_padded_to_offsetsE21NVTE_QKV_Layout_GroupllllllPKiS3_NS_5DTypeEPvS5_S5_S5_S5_,@"STO_CUDA_ENTRY STV_DEFAULT"
_ZN18transformer_engine10fused_attn28cu_seqlens_padded_to_offsetsE21NVTE_QKV_Layout_GroupllllllPKiS3_NS_5DTypeEPvS5_S5_S5_S5_:
.text._ZN18transformer_engine10fused_attn28cu_seqlens_padded_to_offsetsE21NVTE_QKV_Layout_GroupllllllPKiS3_NS_5DTypeEPvS5_S5_S5_S5_:
[----:B------:R-:W0:Y:S08]  /*0000*/  LDC R1, c[0x0][0x28] ;  /* 0x00000a00ff017b82 */ /* 0x000e300000000800 */
[----:B------:R-:W1:Y:S01]  /*0010*/  LDC R0, c[0x0][0x258] ;  /* 0x00009600ff007b82 */ /* 0x000e620000000800 */
[----:B------:R-:W-:Y:S01]  /*0020*/  ULDC.64 UR36, c[0x0][0x208] ;  /* 0x0000820000247ab9 */ /* 0x000fe20000000a00 */
[----:B-1----:R-:W-:-:S13]  /*0030*/  ISETP.NE.AND P0, PT, R0, 0x3, PT ;  /* 0x000000030000780c */ /* 0x002fda0003f05270 */
[----:B0-----:R-:W-:Y:S05]  /*0040*/  @!P0 BRA `(.L_x_4) ;  /* 0x0000000800408947 */ /* 0x001fea0003800000 */
[----:B------:R-:W-:-:S13]  /*0050*/  ISETP.NE.AND P0, PT, R0, 0x2, PT ;  /* 0x000000020000780c */ /* 0x000fda0003f05270 */
[----:B------:R-:W-:Y:S05]  /*0060*/  @P0 BRA `(.L_x_5) ;  /* 0x0000000400f80947 */ /* 0x000fea0003800000 */
[----:B------:R-:W0:Y:S01]  /*0070*/  S2R R0, SR_TID.X ;  /* 0x0000000000007919 */ /* 0x000e220000002100 */
[----:B------:R-:W0:Y:S08]  /*0080*/  S2UR UR4, SR_CTAID.X ;  /* 0x00000000000479c3 */ /* 0x000e300000002500 */
[----:B------:R-:W0:Y:S08]  /*0090*/  LDC R5, c[0x0][RZ] ;  /* 0x00000000ff057b82 */ /* 0x000e300000000800 */
[----:B------:R-:W1:Y:S01]  /*00a0*/  LDC.64 R2, c[0x0][0x218] ;  /* 0x00008600ff027b82 */ /* 0x000e620000000a00 */
[----:B0-----:R-:W-:Y:S01]  /*00b0*/  IMAD R5, R5, UR4, R0 ;  /* 0x0000000405057c24 */ /* 0x001fe2000f8e0200 */
[----:B------:R-:W-:-:S04]  /*00c0*/  ULDC.64 UR4, c[0x0][0x220] ;  /* 0x0000880000047ab9 */ /* 0x000fc80000000a00 */
[C---:B------:R-:W-:Y:S02]  /*00d0*/  ISETP.GT.U32.AND P0, PT, R5.reuse, UR4, PT ;  /* 0x0000000405007c0c */ /* 0x040fe4000bf04070 */
[----:B-1----:R-:W-:Y:S02]  /*00e0*/  ISETP.LT.U32.AND P1, PT, R5, R2, PT ;  /* 0x000000020500720c */ /* 0x002fe40003f21070 */
[----:B------:R-:W-:Y:S02]  /*00f0*/  ISETP.GT.U32.AND.EX P0, PT, RZ, UR5, PT, P0 ;  /* 0x00000005ff007c0c */ /* 0x000fe4000bf04100 */
[----:B------:R-:W-:-:S11]  /*0100*/  ISETP.LT.U32.AND.EX P1, PT, RZ, R3, PT, P1 ;  /* 0x00000003ff00720c */ /* 0x000fd60003f21110 */
[----:B------:R-:W-:Y:S05]  /*0110*/  @P0 EXIT ;  /* 0x000000000000094d */ /* 0x000fea0003800000 */
[----:B------:R-:W-:Y:S01]  /*0120*/  ULDC.64 UR4, c[0x0][0x280] ;  /* 0x0000a00000047ab9 */ /* 0x000fe20000000a00 */
[----:B------:R-:W-:Y:S01]  /*0130*/  SEL R0, R5, R2, P1 ;  /* 0x0000000205007207 */ /* 0x000fe20000800000 */
[----:B------:R-:W-:Y:S01]  /*0140*/  ULDC.64 UR6, c[0x0][0x248] ;  /* 0x0000920000067ab9 */ /* 0x000fe20000000a00 */
[----:B------:R-:W-:Y:S01]  /*0150*/  ISETP.NE.U32.AND P0, PT, RZ, UR4, PT ;  /* 0x00000004ff007c0c */ /* 0x000fe2000bf05070 */
[----:B------:R-:W0:Y:S01]  /*0160*/  LDC.64 R8, c[0x0][0x260] ;  /* 0x00009800ff087b82 */ /* 0x000e220000000a00 */
[----:B------:R-:W-:Y:S01]  /*0170*/  SEL R3, R3, RZ, !P1 ;  /* 0x000000ff03037207 */ /* 0x000fe20004800000 */
[C---:B------:R-:W-:Y:S01]  /*0180*/  IMAD.SHL.U32 R7, R0.reuse, 0x4, RZ ;  /* 0x0000000400077824 */ /* 0x040fe200078e00ff */
[----:B------:R-:W-:Y:S02]  /*0190*/  ISETP.NE.AND.EX P0, PT, RZ, UR5, PT, P0 ;  /* 0x00000005ff007c0c */ /* 0x000fe4000bf05300 */
[----:B------:R-:W-:Y:S02]  /*01a0*/  SHF.L.U64.HI R0, R0, 0x2, R3 ;  /* 0x0000000200007819 */ /* 0x000fe40000010203 */
[----:B------:R-:W-:-:S04]  /*01b0*/  IADD3 R2, P1, R7, UR6, RZ ;  /* 0x0000000607027c10 */ /* 0x000fc8000ff3e0ff */
[----:B------:R-:W-:Y:S01]  /*01c0*/  IADD3.X R3, R0, UR7, RZ, P1, !PT ;  /* 0x0000000700037c10 */ /* 0x000fe20008ffe4ff */
[----:B------:R-:W-:-:S04]  /*01d0*/  ULDC.64 UR6, c[0x0][0x278] ;  /* 0x00009e0000067ab9 */ /* 0x000fc80000000a00 */
[----:B------:R-:W2:Y:S01]  /*01e0*/  @P0 LDG.E R4, desc[UR36][R2.64] ;  /* 0x0000002402040981 */ /* 0x000ea2000c1e1900 */
[----:B------:R-:W2:Y:S01]  /*01f0*/  @P0 LDC R13, c[0x0][0x228] ;  /* 0x00008a00ff0d0b82 */ /* 0x000ea20000000800 */
[----:B------:R-:W-:-:S04]  /*0200*/  @P0 LEA R10, P1, R5, UR4, 0x2 ;  /* 0x00000004050a0c11 */ /* 0x000fc8000f8210ff */
[----:B------:R-:W-:Y:S02]  /*0210*/  @P0 LEA.HI.X R11, R5, UR5, RZ, 0x2, P1 ;  /* 0x00000005050b0c11 */ /* 0x000fe400088f14ff */
[----:B0-----:R-:W-:Y:S01]  /*0220*/  ISETP.EQ.U32.AND P1, PT, R8, RZ, PT ;  /* 0x000000ff0800720c */ /* 0x001fe20003f22070 */
[----:B--2---:R-:W-:-:S05]  /*0230*/  @P0 IMAD R13, R4, R13, RZ ;  /* 0x0000000d040d0224 */ /* 0x004fca00078e02ff */
[----:B------:R0:W-:Y:S01]  /*0240*/  @P0 STG.E desc[UR36][R10.64], R13 ;  /* 0x0000000d0a000986 */ /* 0x0001e2000c101924 */
[----:B------:R-:W-:-:S04]  /*0250*/  ISETP.NE.U32.AND P0, PT, RZ, UR6, PT ;  /* 0x00000006ff007c0c */ /* 0x000fc8000bf05070 */
[----:B------:R-:W-:-:S04]  /*0260*/  ISETP.NE.AND.EX P0, PT, RZ, UR7, PT, P0 ;  /* 0x00000007ff007c0c */ /* 0x000fc8000bf05300 */
[----:B------:R-:W-:-:S13]  /*0270*/  ISETP.EQ.OR.EX P0, PT, R9, RZ, !P0, P1 ;  /* 0x000000ff0900720c */ /* 0x000fda0004702710 */
[----:B0-----:R-:W-:Y:S05]  /*0280*/  @P0 BRA `(.L_x_6) ;  /* 0x0000000000840947 */ /* 0x001fea0003800000 */
[----:B------:R-:W2:Y:S01]  /*0290*/  LDG.E R4, desc[UR36][R2.64] ;  /* 0x0000002402047981 */ /* 0x000ea2000c1e1900 */
[----:B------:R-:W0:Y:S01]  /*02a0*/  LDC R6, c[0x0][0x210] ;  /* 0x00008400ff067b82 */ /* 0x000e220000000800 */
[----:B------:R-:W-:Y:S01]  /*02b0*/  ULDC UR4, c[0x0][0x240] ;  /* 0x0000900000047ab9 */ /* 0x000fe20000000800 */
[----:B------:R-:W-:Y:S01]  /*02c0*/  ULDC UR5, c[0x0][0x228] ;  /* 0x00008a0000057ab9 */ /* 0x000fe20000000800 */
[----:B------:R-:W-:Y:S01]  /*02d0*/  LEA R10, P0, R5, UR6, 0x2 ;  /* 0x00000006050a7c11 */ /* 0x000fe2000f8010ff */
[----:B------:R-:W-:-:S03]  /*02e0*/  UIMAD UR4, UR4, UR5, URZ ;  /* 0x00000005040472a4 */ /* 0x000fc6000f8e023f */
[----:B------:R-:W-:Y:S02]  /*02f0*/  LEA.HI.X R11, R5, UR7, RZ, 0x2, P0 ;  /* 0x00000007050b7c11 */ /* 0x000fe400080f14ff */
[----:B0-----:R-:W-:Y:S01]  /*0300*/  ISETP.GT.U32.AND P0, PT, R6, 0x5, PT ;  /* 0x000000050600780c */ /* 0x001fe20003f04070 */
[----:B--2---:R-:W-:-:S05]  /*0310*/  IMAD R13, R4, UR4, RZ ;  /* 0x00000004040d7c24 */ /* 0x004fca000f8e02ff */
[----:B------:R0:W-:Y:S07]  /*0320*/  STG.E desc[UR36][R10.64], R13 ;  /* 0x0000000d0a007986 */ /* 0x0001ee000c101924 */
[----:B------:R-:W-:Y:S05]  /*0330*/  @P0 BRA `(.L_x_6) ;  /* 0x0000000000580947 */ /* 0x000fea0003800000 */
[----:B0-----:R-:W-:Y:S01]  /*0340*/  IMAD.MOV.U32 R11, RZ, RZ, 0x1 ;  /* 0x00000001ff0b7424 */ /* 0x001fe200078e00ff */
[----:B------:R-:W-:-:S04]  /*0350*/  LEA R8, P1, R5, R8, 0x2 ;  /* 0x0000000805087211 */ /* 0x000fc800078210ff */
[----:B------:R-:W-:Y:S02]  /*0360*/  SHF.L.U32 R4, R11, R6, RZ ;  /* 0x000000060b047219 */ /* 0x000fe400000006ff */
[----:B------:R-:W-:Y:S02]  /*0370*/  LEA.HI.X R9, R5, R9, RZ, 0x2, P1 ;  /* 0x0000000905097211 */ /* 0x000fe400008f14ff */
[----:B------:R-:W-:-:S13]  /*0380*/  LOP3.LUT P0, RZ, R4, 0x3, RZ, 0xc0, !PT ;  /* 0x0000000304ff7812 */ /* 0x000fda000780c0ff */
[----:B------:R-:W-:Y:S05]  /*0390*/  @P0 BRA `(.L_x_7) ;  /* 0x0000000000280947 */ /* 0x000fea0003800000 */
[----:B------:R-:W-:Y:S01]  /*03a0*/  LOP3.LUT P0, RZ, R4, 0xc, RZ, 0xc0, !PT ;  /* 0x0000000c04ff7812 */ /* 0x000fe2000780c0ff */
[----:B------:R-:W-:-:S12]  /*03b0*/  ULDC UR4, c[0x0][0x238] ;  /* 0x00008e0000047ab9 */ /* 0x000fd80000000800 */
[----:B------:R-:W2:Y:S01]  /*03c0*/  @!P0 LDG.E R4, desc[UR36][R2.64] ;  /* 0x0000002402048981 */ /* 0x000ea2000c1e1900 */
[----:B------:R-:W-:-:S06]  /*03d0*/  UIMAD UR4, UR4, UR5, URZ ;  /* 0x00000005040472a4 */ /* 0x000fcc000f8e023f */
[----:B--2---:R-:W-:-:S05]  /*03e0*/  @!P0 IMAD R13, R4, UR4, RZ ;  /* 0x00000004040d8c24 */ /* 0x004fca000f8e02ff */
[----:B------:R1:W-:Y:S04]  /*03f0*/  @!P0 STG.E desc[UR36][R8.64], R13 ;  /* 0x0000000d08008986 */ /* 0x0003e8000c101924 */
[----:B------:R-:W2:Y:S02]  /*0400*/  @P0 LDG.E R4, desc[UR36][R2.64] ;  /* 0x0000002402040981 */ /* 0x000ea4000c1e1900 */
[----:B--2---:R-:W-:-:S05]  /*0410*/  @P0 IMAD R11, R4, UR4, RZ ;  /* 0x00000004040b0c24 */ /* 0x004fca000f8e02ff */
[----:B------:R1:W-:Y:S01]  /*0420*/  @P0 STG.E desc[UR36][R8.64], R11 ;  /* 0x0000000b08000986 */ /* 0x0003e2000c101924 */
[----:B------:R-:W-:Y:S05]  /*0430*/  BRA `(.L_x_6) ;  /* 0x0000000000187947 */ /* 0x000fea0003800000 */
.L_x_7:
[----:B------:R-:W2:Y:S01]  /*0440*/  LDG.E R4, desc[UR36][R2.64] ;  /* 0x0000002402047981 */ /* 0x000ea2000c1e1900 */
[----:B------:R-:W-:Y:S02]  /*0450*/  ULDC UR4, c[0x0][0x238] ;  /* 0x00008e0000047ab9 */ /* 0x000fe40000000800 */
[----:B------:R-:W-:-:S04]  /*0460*/  UIMAD UR4, UR5, UR4, URZ ;  /* 0x00000004050472a4 */ /* 0x000fc8000f8e023f */
[----:B------:R-:W-:-:S06]  /*0470*/  UIMAD UR4, UR4, 0x3, URZ ;  /* 0x00000003040478a4 */ /* 0x000fcc000f8e023f */
[----:B--2---:R-:W-:-:S05]  /*0480*/  IMAD R11, R4, UR4, RZ ;  /* 0x00000004040b7c24 */ /* 0x004fca000f8e02ff */
[----:B------:R2:W-:Y:S02]  /*0490*/  STG.E desc[UR36][R8.64], R11 ;  /* 0x0000000b08007986 */ /* 0x0005e4000c101924 */
.L_x_6:
[----:B------:R-:W3:Y:S01]  /*04a0*/  LDC.64 R14, c[0x0][0x268] ;  /* 0x00009a00ff0e7b82 */ /* 0x000ee20000000a00 */
[----:B------:R-:W-:Y:S02]  /*04b0*/  ULDC.64 UR4, c[0x0][0x270] ;  /* 0x00009c0000047ab9 */ /* 0x000fe40000000a00 */
[----:B------:R-:W-:-:S04]  /*04c0*/  ISETP.NE.U32.AND P0, PT, RZ, UR4, PT ;  /* 0x00000004ff007c0c */ /* 0x000fc8000bf05070 */
[----:B------:R-:W-:Y:S02]  /*04d0*/  ISETP.NE.AND.EX P0, PT, RZ, UR5, PT, P0 ;  /* 0x00000005ff007c0c */ /* 0x000fe4000bf05300 */
[----:B---3--:R-:W-:-:S04]  /*04e0*/  ISETP.EQ.U32.AND P1, PT, R14, RZ, PT ;  /* 0x000000ff0e00720c */ /* 0x008fc80003f22070 */
[----:B------:R-:W-:-:S13]  /*04f0*/  ISETP.EQ.OR.EX P0, PT, R15, RZ, !P0, P1 ;  /* 0x000000ff0f00720c */ /* 0x000fda0004702710 */
[----:B------:R-:W-:Y:S05]  /*0500*/  @P0 EXIT ;  /* 0x000000000000094d */ /* 0x000fea0003800000 */
[----:B------:R-:W3:Y:S01]  /*0510*/  LDC R4, c[0x0][0x210] ;  /* 0x00008400ff047b82 */ /* 0x000ee20000000800 */
[----:B------:R-:W-:Y:S02]  /*0520*/  ULDC.64 UR6, c[0x0][0x250] ;  /* 0x0000940000067ab9 */ /* 0x000fe40000000a00 */
[----:B0-----:R-:W-:Y:S02]  /*0530*/  IADD3 R10, P0, R7, UR6, RZ ;  /* 0x00000006070a7c10 */ /* 0x001fe4000ff1e0ff */
[----:B---3--:R-:W-:-:S13]  /*0540*/  ISETP.GT.U32.AND P1, PT, R4, 0x5, PT ;  /* 0x000000050400780c */ /* 0x008fda0003f24070 */
[----:B------:R-:W-:Y:S05]  /*0550*/  @P1 EXIT ;  /* 0x000000000000194d */ /* 0x000fea0003800000 */
[----:B-1----:R-:W-:Y:S01]  /*0560*/  IMAD.MOV.U32 R13, RZ, RZ, 0x1 ;  /* 0x00000001ff0d7424 */ /* 0x002fe200078e00ff */
[----:B--2---:R-:W-:Y:S01]  /*0570*/  IADD3 R8, P2, R7, R14, RZ ;  /* 0x0000000e07087210 */ /* 0x004fe20007f5e0ff */
[----:B------:R-:W-:Y:S01]  /*0580*/  IMAD.SHL.U32 R9, R5, 0x4, RZ ;  /* 0x0000000405097824 */ /* 0x000fe200078e00ff */
[C---:B------:R-:W-:Y:S02]  /*0590*/  IADD3.X R11, R0.reuse, UR7, RZ, P0, !PT ;  /* 0x00000007000b7c10 */ /* 0x040fe400087fe4ff */
[----:B------:R-:W-:Y:S02]  /*05a0*/  SHF.L.U32 R13, R13, R4, RZ ;  /* 0x000000040d0d7219 */ /* 0x000fe400000006ff */
[C---:B------:R-:W-:Y:S02]  /*05b0*/  IADD3 R6, P1, R9.reuse, R14, RZ ;  /* 0x0000000e09067210 */ /* 0x040fe40007f3e0ff */
[----:B------:R-:W-:Y:S01]  /*05c0*/  IADD3 R4, P0, R9, UR4, RZ ;  /* 0x0000000409047c10 */ /* 0x000fe2000ff1e0ff */
[----:B------:R-:W-:Y:S01]  /*05d0*/  IMAD.X R9, R0, 0x1, R15, P2 ;  /* 0x0000000100097824 */ /* 0x000fe200010e060f */
[----:B------:R-:W-:-:S02]  /*05e0*/  LOP3.LUT P2, RZ, R13, 0x3, RZ, 0xc0, !PT ;  /* 0x000000030dff7812 */ /* 0x000fc4000784c0ff */
[----:B------:R-:W-:-:S04]  /*05f0*/  SHF.R.U32.HI R12, RZ, 0x1e, R5 ;  /* 0x0000001eff0c7819 */ /* 0x000fc80000011605 */
[C---:B------:R-:W-:Y:S01]  /*0600*/  IADD3.X R5, R12.reuse, UR5, RZ, P0, !PT ;  /* 0x000000050c057c10 */ /* 0x040fe200087fe4ff */
[----:B------:R-:W-:-:S06]  /*0610*/  IMAD.X R7, R12, 0x1, R15, P1 ;  /* 0x000000010c077824 */ /* 0x000fcc00008e060f */
[----:B------:R-:W-:Y:S05]  /*0620*/  @P2 BRA `(.L_x_8) ;  /* 0x0000000000602947 */ /* 0x000fea0003800000 */
[----:B------:R-:W-:-:S13]  /*0630*/  LOP3.LUT P0, RZ, R13, 0xc, RZ, 0xc0, !PT ;  /* 0x0000000c0dff7812 */ /* 0x000fda000780c0ff */
[----:B------:R-:W-:Y:S05]  /*0640*/  @P0 BRA `(.L_x_9) ;  /* 0x0000000000300947 */ /* 0x000fea0003800000 */
[----:B------:R-:W2:Y:S01]  /*0650*/  LDG.E R0, desc[UR36][R10.64] ;  /* 0x000000240a007981 */ /* 0x000ea2000c1e1900 */
[----:B------:R-:W-:Y:S01]  /*0660*/  ULDC UR4, c[0x0][0x238] ;  /* 0x00008e0000047ab9 */ /* 0x000fe20000000800 */
[----:B------:R-:W-:Y:S02]  /*0670*/  ULDC UR5, c[0x0][0x230] ;  /* 0x00008c0000057ab9 */ /* 0x000fe40000000800 */
[----:B------:R-:W-:-:S06]  /*0680*/  UIMAD UR4, UR4, UR5, URZ ;  /* 0x00000005040472a4 */ /* 0x000fcc000f8e023f */
[----:B--2---:R-:W-:Y:S01]  /*0690*/  IMAD R3, R0, UR4, RZ ;  /* 0x0000000400037c24 */ /* 0x004fe2000f8e02ff */
[----:B------:R-:W-:-:S04]  /*06a0*/  ULDC UR4, c[0x0][0x240] ;  /* 0x0000900000047ab9 */ /* 0x000fc80000000800 */
[----:B------:R-:W-:Y:S04]  /*06b0*/  STG.E desc[UR36][R6.64], R3 ;  /* 0x0000000306007986 */ /* 0x000fe8000c101924 */
[----:B------:R-:W2:Y:S01]  /*06c0*/  LDG.E R0, desc[UR36][R10.64] ;  /* 0x000000240a007981 */ /* 0x000ea2000c1e1900 */
[----:B------:R-:W-:-:S06]  /*06d0*/  UIMAD UR4, UR4, UR5, URZ ;  /* 0x00000005040472a4 */ /* 0x000fcc000f8e023f */
[----:B--2---:R-:W-:-:S05]  /*06e0*/  IMAD R9, R0, UR4, RZ ;  /* 0x0000000400097c24 */ /* 0x004fca000f8e02ff */
[----:B------:R-:W-:Y:S01]  /*06f0*/  STG.E desc[UR36][R4.64], R9 ;  /* 0x0000000904007986 */ /* 0x000fe2000c101924 */
[----:B------:R-:W-:Y:S05]  /*0700*/  EXIT ;  /* 0x000000000000794d */ /* 0x000fea0003800000 */
.L_x_9:
[----:B------:R-:W2:Y:S01]  /*0710*/  LDG.E R10, desc[UR36][R10.64] ;  /* 0x000000240a0a7981 */ /* 0x000ea2000c1e1900 */
[----:B------:R-:W-:Y:S01]  /*0720*/  ULDC UR4, c[0x0][0x230] ;  /* 0x00008c0000047ab9 */ /* 0x000fe20000000800 */
[----:B------:R-:W-:Y:S02]  /*0730*/  ULDC UR5, c[0x0][0x238] ;  /* 0x00008e0000057ab9 */ /* 0x000fe40000000800 */
[----:B------:R-:W-:-:S06]  /*0740*/  UIMAD UR4, UR4, UR5, URZ ;  /* 0x00000005040472a4 */ /* 0x000fcc000f8e023f */
[----:B--2---:R-:W-:-:S04]  /*0750*/  IMAD R0, R10, UR4, RZ ;  /* 0x000000040a007c24 */ /* 0x004fc8000f8e02ff */
[----:B------:R-:W-:-:S05]  /*0760*/  IMAD.SHL.U32 R3, R0, 0x2, RZ ;  /* 0x0000000200037824 */ /* 0x000fca00078e00ff */
[----:B------:R-:W-:Y:S04]  /*0770*/  STG.E desc[UR36][R6.64], R3 ;  /* 0x0000000306007986 */ /* 0x000fe8000c101924 */
[----:B------:R-:W2:Y:S04]  /*0780*/  LDG.E R9, desc[UR36][R8.64] ;  /* 0x0000002408097981 */ /* 0x000ea8000c1e1900 */
[----:B--2---:R-:W-:Y:S01]  /*0790*/  STG.E desc[UR36][R4.64], R9 ;  /* 0x0000000904007986 */ /* 0x004fe2000c101924 */
[----:B------:R-:W-:Y:S05]  /*07a0*/  EXIT ;  /* 0x000000000000794d */ /* 0x000fea0003800000 */
.L_x_8:
[----:B------:R-:W2:Y:S01]  /*07b0*/  LDG.E R2, desc[UR36][R2.64] ;  /* 0x0000002402027981 */ /* 0x000ea2000c1e1900 */
[----:B------:R-:W-:Y:S01]  /*07c0*/  ULDC UR4, c[0x0][0x228] ;  /* 0x00008a0000047ab9 */ /* 0x000fe20000000800 */
[----:B------:R-:W-:Y:S02]  /*07d0*/  ULDC UR5, c[0x0][0x238] ;  /* 0x00008e0000057ab9 */ /* 0x000fe40000000800 */
[----:B------:R-:W-:-:S04]  /*07e0*/  UIMAD UR4, UR4, UR5, URZ ;  /* 0x00000005040472a4 */ /* 0x000fc8000f8e023f */
[----:B------:R-:W-:-:S06]  /*07f0*/  UIMAD UR4, UR4, 0x3, URZ ;  /* 0x00000003040478a4 */ /* 0x000fcc000f8e023f */
[----:B--2---:R-:W-:-:S05]  /*0800*/  IMAD R11, R2, UR4, RZ ;  /* 0x00000004020b7c24 */ /* 0x004fca000f8e02ff */
[----:B------:R-:W-:Y:S04]  /*0810*/  STG.E desc[UR36][R6.64], R11 ;  /* 0x0000000b06007986 */ /* 0x000fe8000c101924 */
[----:B------:R-:W2:Y:S04]  /*0820*/  LDG.E R9, desc[UR36][R8.64] ;  /* 0x0000002408097981 */ /* 0x000ea8000c1e1900 */
[----:B--2---:R-:W-:Y:S01]  /*0830*/  STG.E desc[UR36][R4.64], R9 ;  /* 0x0000000904007986 */ /* 0x004fe2000c101924 */
[----:B------:R-:W-:Y:S05]  /*0840*/  EXIT ;  /* 0x000000000000794d */ /* 0x000fea0003800000 */
.L_x_5:
[----:B------:R-:W-:Y:S01]  /*0850*/  MOV R0, 0x18 ;  /* 0x0000001800007802 */ /* 0x000fe20000000f00 */
[----:B------:R-:W-:Y:S01]  /*0860*/  ULDC.64 UR4, c[0x4][0x8] ;  /* 0x0100020000047ab9 */ /* 0x000fe20000000a00 */
[----:B------:R-:W-:Y:S01]  /*0870*/  ULDC.64 UR6, c[0x4][0x0] ;  /* 0x0100000000067ab9 */ /* 0x000fe20000000a00 */
[----:B------:R-:W-:Y:S01]  /*0880*/  IMAD.U32 R4, RZ, RZ, UR4 ;  /* 0x00000004ff047e24 */ /* 0x000fe2000f8e00ff */
[----:B------:R0:W1:Y:S01]  /*0890*/  LDC.64 R2, c[0x4][R0] ;  /* 0x0100000000027b82 */ /* 0x0000620000000a00 */
[----:B------:R-:W-:Y:S01]  /*08a0*/  IMAD.U32 R5, RZ, RZ, UR5 ;  /* 0x00000005ff057e24 */ /* 0x000fe2000f8e00ff */
[----:B------:R-:W-:Y:S01]  /*08b0*/  ULDC.64 UR4, c[0x4][0x10] ;  /* 0x0100040000047ab9 */ /* 0x000fe20000000a00 */
[----:B------:R-:W-:Y:S02]  /*08c0*/  IMAD.U32 R10, RZ, RZ, UR6 ;  /* 0x00000006ff0a7e24 */ /* 0x000fe4000f8e00ff */
[----:B------:R-:W-:Y:S02]  /*08d0*/  IMAD.U32 R6, RZ, RZ, UR4 ;  /* 0x00000004ff067e24 */ /* 0x000fe4000f8e00ff */
[----:B------:R-:W-:-:S02]  /*08e0*/  IMAD.U32 R7, RZ, RZ, UR5 ;  /* 0x00000005ff077e24 */ /* 0x000fc4000f8e00ff */
[----:B------:R-:W-:Y:S02]  /*08f0*/  IMAD.U32 R11, RZ, RZ, UR7 ;  /* 0x00000007ff0b7e24 */ /* 0x000fe4000f8e00ff */
[----:B------:R-:W-:Y:S02]  /*0900*/  IMAD.MOV.U32 R8, RZ, RZ, 0x1e7 ;  /* 0x000001e7ff087424 */ /* 0x000fe400078e00ff */
[----:B------:R-:W-:Y:S02]  /*0910*/  IMAD.MOV.U32 R12, RZ, RZ, 0x1 ;  /* 0x00000001ff0c7424 */ /* 0x000fe400078e00ff */
[----:B0-----:R-:W-:-:S07]  /*0920*/  IMAD.MOV.U32 R13, RZ, RZ, RZ ;  /* 0x000000ffff0d7224 */ /* 0x001fce00078e00ff */
[----:B------:R-:W-:-:S07]  /*0930*/  LEPC R20, `(.L_x_4) ;  /* 0x000000001014794e */ /* 0x000fce0000000000 */
[----:B-1----:R-:W-:Y:S05]  /*0940*/  CALL.ABS.NOINC R2 ;  /* 0x0000000002007343 */ /* 0x002fea0003c00000 */
.L_x_4:
        /* <DEDUP_REMOVED lines=18> */
[----:B------:R-:W-:Y:S01]  /*0a70*/  ISETP.NE.AND.EX P0, PT, RZ, UR5, PT, P0 ;  /* 0x00000005ff007c0c */ /* 0x000fe2000bf05300 */
[----:B------:R-:W-:Y:S01]  /*0a80*/  ULDC.64 UR10, c[0x0][0x278] ;  /* 0x00009e00000a7ab9 */ /* 0x000fe20000000a00 */
[----:B------:R-:W-:Y:S02]  /*0a90*/  SHF.L.U64.HI R14, R0, 0x2, R7 ;  /* 0x00000002000e7819 */ /* 0x000fe40000010207 */
[----:B------:R-:W-:-:S04]  /*0aa0*/  IADD3 R2, P1, R4, UR6, RZ ;  /* 0x0000000604027c10 */ /* 0x000fc8000ff3e0ff */
[----:B------:R-:W-:-:S05]  /*0ab0*/  IADD3.X R3, R14, UR7, RZ, P1, !PT ;  /* 0x000000070e037c10 */ /* 0x000fca0008ffe4ff */
[----:B------:R-:W2:Y:S01]  /*0ac0*/  @P0 LDG.E R6, desc[UR36][R2.64] ;  /* 0x0000002402060981 */ /* 0x000ea2000c1e1900 */
[----:B------:R-:W1:Y:S01]  /*0ad0*/  @P0 LDC.64 R16, c[0x0][0x228] ;  /* 0x00008a00ff100b82 */ /* 0x000e620000000a00 */
[----:B--2---:R-:W-:-:S05]  /*0ae0*/  @P0 SHF.R.S32.HI R11, RZ, 0x1f, R6 ;  /* 0x0000001fff0b0819 */ /* 0x004fca0000011406 */
[-C--:B-1----:R-:W-:Y:S02]  /*0af0*/  @P0 IMAD R12, R11, R16.reuse, RZ ;  /* 0x000000100b0c0224 */ /* 0x082fe400078e02ff */
[----:B------:R-:W-:-:S04]  /*0b00*/  @P0 IMAD.WIDE.U32 R10, R6, R16, RZ ;  /* 0x00000010060a0225 */ /* 0x000fc800078e00ff */
[----:B------:R-:W-:Y:S01]  /*0b10*/  @P0 IMAD R15, R6, R17, R12 ;  /* 0x00000011060f0224 */ /* 0x000fe200078e020c */
[----:B------:R-:W-:-:S03]  /*0b20*/  @P0 LEA R12, P1, R5, UR4, 0x3 ;  /* 0x00000004050c0c11 */ /* 0x000fc6000f8218ff */
[----:B------:R-:W-:Y:S01]  /*0b30*/  @P0 IMAD.IADD R11, R11, 0x1, R15 ;  /* 0x000000010b0b0824 */ /* 0x000fe200078e020f */
[----:B------:R-:W-:Y:S02]  /*0b40*/  @P0 LEA.HI.X R13, R5, UR5, RZ, 0x3, P1 ;  /* 0x00000005050d0c11 */ /* 0x000fe400088f1cff */
[----:B0-----:R-:W-:-:S03]  /*0b50*/  ISETP.EQ.U32.AND P1, PT, R8, RZ, PT ;  /* 0x000000ff0800720c */ /* 0x001fc60003f22070 */
[----:B------:R0:W-:Y:S01]  /*0b60*/  @P0 STG.E.64 desc[UR36][R12.64], R10 ;  /* 0x0000000a0c000986 */ /* 0x0001e2000c101b24 */
[----:B------:R-:W-:-:S04]  /*0b70*/  ISETP.NE.U32.AND P0, PT, RZ, UR10, PT ;  /* 0x0000000aff007c0c */ /* 0x000fc8000bf05070 */
[----:B------:R-:W-:-:S04]  /*0b80*/  ISETP.NE.AND.EX P0, PT, RZ, UR11, PT, P0 ;  /* 0x0000000bff007c0c */ /* 0x000fc8000bf05300 */
[----:B------:R-:W-:-:S13]  /*0b90*/  ISETP.EQ.OR.EX P0, PT, R9, RZ, !P0, P1 ;  /* 0x000000ff0900720c */ /* 0x000fda0004702710 */
[----:B0-----:R-:W-:Y:S05]  /*0ba0*/  @P0 BRA `(.L_x_10) ;  /* 0x0000000000f00947 */ /* 0x001fea0003800000 */
[----:B------:R-:W2:Y:S01]  /*0bb0*/  LDG.E R12, desc[UR36][R2.64] ;  /* 0x00000024020c7981 */ /* 0x000ea2000c1e1900 */
[----:B------:R-:W-:Y:S01]  /*0bc0*/  ULDC.64 UR6, c[0x0][0x240] ;  /* 0x0000900000067ab9 */ /* 0x000fe20000000a00 */
[----:B------:R-:W-:Y:S01]  /*0bd0*/  ULDC.64 UR8, c[0x0][0x228] ;  /* 0x00008a0000087ab9 */ /* 0x000fe20000000a00 */
[----:B------:R-:W0:Y:S01]  /*0be0*/  LDC R16, c[0x0][0x210] ;  /* 0x00008400ff107b82 */ /* 0x000e220000000800 */
[----:B------:R-:W-:Y:S01]  /*0bf0*/  UIMAD UR4, UR7, UR8, URZ ;  /* 0x00000008070472a4 */ /* 0x000fe2000f8e023f */
[----:B------:R-:W-:Y:S01]  /*0c00*/  LEA R10, P0, R5, UR10, 0x3 ;  /* 0x0000000a050a7c11 */ /* 0x000fe2000f8018ff */
[----:B------:R-:W-:Y:S02]  /*0c10*/  UIMAD.WIDE.U32 UR12, UR6, UR8, URZ ;  /* 0x00000008060c72a5 */ /* 0x000fe4000f8e003f */
[----:B------:R-:W-:-:S04]  /*0c20*/  UIMAD UR4, UR6, UR9, UR4 ;  /* 0x00000009060472a4 */ /* 0x000fc8000f8e0204 */
[----:B------:R-:W-:Y:S01]  /*0c30*/  UIADD3 UR4, UR13, UR4, URZ ;  /* 0x000000040d047290 */ /* 0x000fe2000fffe03f */
[----:B--2---:R-:W-:-:S05]  /*0c40*/  SHF.R.S32.HI R6, RZ, 0x1f, R12 ;  /* 0x0000001fff067819 */ /* 0x004fca000001140c */
[C---:B------:R-:W-:Y:S02]  /*0c50*/  IMAD R11, R12.reuse, UR4, RZ ;  /* 0x000000040c0b7c24 */ /* 0x040fe4000f8e02ff */
[----:B------:R-:W-:-:S04]  /*0c60*/  IMAD.WIDE.U32 R12, R12, UR12, RZ ;  /* 0x0000000c0c0c7c25 */ /* 0x000fc8000f8e00ff */
[----:B------:R-:W-:Y:S01]  /*0c70*/  IMAD R15, R6, UR12, R11 ;  /* 0x0000000c060f7c24 */ /* 0x000fe2000f8e020b */
[----:B------:R-:W-:Y:S02]  /*0c80*/  LEA.HI.X R11, R5, UR11, RZ, 0x3, P0 ;  /* 0x0000000b050b7c11 */ /* 0x000fe400080f1cff */
[----:B0-----:R-:W-:Y:S01]  /*0c90*/  ISETP.GT.U32.AND P0, PT, R16, 0x5, PT ;  /* 0x000000051000780c */ /* 0x001fe20003f04070 */
[----:B------:R-:W-:-:S05]  /*0ca0*/  IMAD.IADD R13, R13, 0x1, R15 ;  /* 0x000000010d0d7824 */ /* 0x000fca00078e020f */
[----:B------:R0:W-:Y:S07]  /*0cb0*/  STG.E.64 desc[UR36][R10.64], R12 ;  /* 0x0000000c0a007986 */ /* 0x0001ee000c101b24 */
        /* <DEDUP_REMOVED lines=8> */
[----:B------:R-:W-:-:S12]  /*0d40*/  ULDC.64 UR10, c[0x0][0x238] ;  /* 0x00008e00000a7ab9 */ /* 0x000fd80000000a00 */
[----:B------:R-:W2:Y:S01]  /*0d50*/  @!P0 LDG.E R10, desc[UR36][R2.64] ;  /* 0x00000024020a8981 */ /* 0x000ea2000c1e1900 */
[----:B------:R-:W-:Y:S02]  /*0d60*/  UIMAD UR6, UR11, UR8, URZ ;  /* 0x000000080b0672a4 */ /* 0x000fe4000f8e023f */
[----:B------:R-:W-:Y:S02]  /*0d70*/  UIMAD.WIDE.U32 UR4, UR10, UR8, URZ ;  /* 0x000000080a0472a5 */ /* 0x000fe4000f8e003f */
[----:B------:R-:W-:-:S04]  /*0d80*/  UIMAD UR6, UR10, UR9, UR6 ;  /* 0x000000090a0672a4 */ /* 0x000fc8000f8e0206 */
[----:B------:R-:W-:Y:S01]  /*0d90*/  UIADD3 UR5, UR5, UR6, URZ ;  /* 0x0000000605057290 */ /* 0x000fe2000fffe03f */
[----:B--2---:R-:W-:-:S05]  /*0da0*/  @!P0 SHF.R.S32.HI R6, RZ, 0x1f, R10 ;  /* 0x0000001fff068819 */ /* 0x004fca000001140a */
[C---:B------:R-:W-:Y:S02]  /*0db0*/  @!P0 IMAD R13, R10.reuse, UR5, RZ ;  /* 0x000000050a0d8c24 */ /* 0x040fe4000f8e02ff */
[----:B------:R-:W-:-:S04]  /*0dc0*/  @!P0 IMAD.WIDE.U32 R10, R10, UR4, RZ ;  /* 0x000000040a0a8c25 */ /* 0x000fc8000f8e00ff */
[----:B------:R-:W-:-:S04]  /*0dd0*/  @!P0 IMAD R13, R6, UR4, R13 ;  /* 0x00000004060d8c24 */ /* 0x000fc8000f8e020d */
[----:B------:R-:W-:-:S05]  /*0de0*/  @!P0 IMAD.IADD R11, R11, 0x1, R13 ;  /* 0x000000010b0b8824 */ /* 0x000fca00078e020d */
[----:B------:R1:W-:Y:S04]  /*0df0*/  @!P0 STG.E.64 desc[UR36][R8.64], R10 ;  /* 0x0000000a08008986 */ /* 0x0003e8000c101b24 */
[----:B------:R-:W2:Y:S02]  /*0e00*/  @P0 LDG.E R12, desc[UR36][R2.64] ;  /* 0x00000024020c0981 */ /* 0x000ea4000c1e1900 */
[----:B--2---:R-:W-:Y:S01]  /*0e10*/  @P0 SHF.R.S32.HI R6, RZ, 0x1f, R12 ;  /* 0x0000001fff060819 */ /* 0x004fe2000001140c */
[C---:B------:R-:W-:Y:S02]  /*0e20*/  @P0 IMAD R15, R12.reuse, UR5, RZ ;  /* 0x000000050c0f0c24 */ /* 0x040fe4000f8e02ff */
[----:B------:R-:W-:-:S04]  /*0e30*/  @P0 IMAD.WIDE.U32 R12, R12, UR4, RZ ;  /* 0x000000040c0c0c25 */ /* 0x000fc8000f8e00ff */
[----:B------:R-:W-:-:S04]  /*0e40*/  @P0 IMAD R15, R6, UR4, R15 ;  /* 0x00000004060f0c24 */ /* 0x000fc8000f8e020f */
[----:B------:R-:W-:-:S05]  /*0e50*/  @P0 IMAD.IADD R13, R13, 0x1, R15 ;  /* 0x000000010d0d0824 */ /* 0x000fca00078e020f */
[----:B------:R1:W-:Y:S01]  /*0e60*/  @P0 STG.E.64 desc[UR36][R8.64], R12 ;  /* 0x0000000c08000986 */ /* 0x0003e2000c101b24 */
[----:B------:R-:W-:Y:S05]  /*0e70*/  BRA `(.L_x_10) ;  /* 0x00000000003c7947 */ /* 0x000fea0003800000 */
.L_x_11:
[----:B------:R-:W2:Y:S01]  /*0e80*/  LDG.E R10, desc[UR36][R2.64] ;  /* 0x00000024020a7981 */ /* 0x000ea2000c1e1900 */
[----:B------:R-:W-:Y:S02]  /*0e90*/  ULDC.64 UR10, c[0x0][0x238] ;  /* 0x00008e00000a7ab9 */ /* 0x000fe40000000a00 */
[----:B------:R-:W-:Y:S02]  /*0ea0*/  UIMAD UR6, UR9, UR10, URZ ;  /* 0x0000000a090672a4 */ /* 0x000fe4000f8e023f */
[----:B------:R-:W-:Y:S02]  /*0eb0*/  UIMAD.WIDE.U32 UR4, UR8, UR10, URZ ;  /* 0x0000000a080472a5 */ /* 0x000fe4000f8e003f */
[----:B------:R-:W-:-:S04]  /*0ec0*/  UIMAD UR6, UR8, UR11, UR6 ;  /* 0x0000000b080672a4 */ /* 0x000fc8000f8e0206 */
[----:B------:R-:W-:Y:S01]  /*0ed0*/  UIADD3 UR5, UR5, UR6, URZ ;  /* 0x0000000605057290 */ /* 0x000fe2000fffe03f */
[----:B--2---:R-:W-:-:S05]  /*0ee0*/  SHF.R.S32.HI R6, RZ, 0x1f, R10 ;  /* 0x0000001fff067819 */ /* 0x004fca000001140a */
[C---:B------:R-:W-:Y:S02]  /*0ef0*/  IMAD R13, R10.reuse, UR5, RZ ;  /* 0x000000050a0d7c24 */ /* 0x040fe4000f8e02ff */
[----:B------:R-:W-:-:S04]  /*0f00*/  IMAD.WIDE.U32 R10, R10, UR4, RZ ;  /* 0x000000040a0a7c25 */ /* 0x000fc8000f8e00ff */
[----:B------:R-:W-:-:S04]  /*0f10*/  IMAD R13, R6, UR4, R13 ;  /* 0x00000004060d7c24 */ /* 0x000fc8000f8e020d */
[----:B------:R-:W-:Y:S02]  /*0f20*/  IMAD.IADD R6, R11, 0x1, R13 ;  /* 0x000000010b067824 */ /* 0x000fe400078e020d */
[----:B------:R-:W-:-:S04]  /*0f30*/  IMAD.WIDE.U32 R10, R10, 0x3, RZ ;  /* 0x000000030a0a7825 */ /* 0x000fc800078e00ff */
[----:B------:R-:W-:-:S04]  /*0f40*/  IMAD R13, R6, 0x3, RZ ;  /* 0x00000003060d7824 */ /* 0x000fc800078e02ff */
[----:B------:R-:W-:-:S05]  /*0f50*/  IMAD.IADD R11, R11, 0x1, R13 ;  /* 0x000000010b0b7824 */ /* 0x000fca00078e020d */
[----:B------:R2:W-:Y:S02]  /*0f60*/  STG.E.64 desc[UR36][R8.64], R10 ;  /* 0x0000000a08007986 */ /* 0x0005e4000c101b24 */
.L_x_10:
[----:B-12---:R-:W1:Y:S01]  /*0f70*/  LDC.64 R8, c[0x0][0x268] ;  /* 0x00009a00ff087b82 */ /* 0x006e620000000a00 */
[----:B------:R-:W-:Y:S02]  /*0f80*/  ULDC.64 UR4, c[0x0][0x270] ;  /* 0x00009c0000047ab9 */ /* 0x000fe40000000a00 */
[----:B------:R-:W-:-:S04]  /*0f90*/  ISETP.NE.U32.AND P0, PT, RZ, UR4, PT ;  /* 0x00000004ff007c0c */ /* 0x000fc8000bf05070 */
[----:B------:R-:W-:Y:S02]  /*0fa0*/  ISETP.NE.AND.EX P0, PT, RZ, UR5, PT, P0 ;  /* 0x00000005ff007c0c */ /* 0x000fe4000bf05300 */
[----:B-1----:R-:W-:-:S04]  /*0fb0*/  ISETP.EQ.U32.AND P1, PT, R8, RZ, PT ;  /* 0x000000ff0800720c */ /* 0x002fc80003f22070 */
[----:B------:R-:W-:-:S13]  /*0fc0*/  ISETP.EQ.OR.EX P0, PT, R9, RZ, !P0, P1 ;  /* 0x000000ff0900720c */ /* 0x000fda0004702710 */
[----:B------:R-:W-:Y:S05]  /*0fd0*/  @P0 EXIT ;  /* 0x000000000000094d */ /* 0x000fea0003800000 */
[----:B0-----:R-:W0:Y:S01]  /*0fe0*/  LDC R10, c[0x0][0x210] ;  /* 0x00008400ff0a7b82 */ /* 0x001e220000000800 */
[----:B------:R-:W-:Y:S02]  /*0ff0*/  LEA R6, P0, R0, R8, 0x3 ;  /* 0x0000000800067211 */ /* 0x000fe400078018ff */
[----:B0-----:R-:W-:-:S13]  /*1000*/  ISETP.GT.U32.AND P1, PT, R10, 0x5, PT ;  /* 0x000000050a00780c */ /* 0x001fda0003f24070 */
[----:B------:R-:W-:Y:S05]  /*1010*/  @P1 EXIT ;  /* 0x000000000000194d */ /* 0x000fea0003800000 */
[----:B------:R-:W-:Y:S01]  /*1020*/  IMAD.MOV.U32 R13, RZ, RZ, 0x1 ;  /* 0x00000001ff0d7424 */ /* 0x000fe200078e00ff */
[----:B------:R-:W-:Y:S01]  /*1030*/  ULDC.64 UR6, c[0x0][0x250] ;  /* 0x0000940000067ab9 */ /* 0x000fe20000000a00 */
[----:B------:R-:W-:Y:S01]  /*1040*/  IMAD.SHL.U32 R11, R5, 0x8, RZ ;  /* 0x00000008050b7824 */ /* 0x000fe200078e00ff */
[----:B------:R-:W-:Y:S02]  /*1050*/  LEA.HI.X R7, R0, R9, R7, 0x3, P0 ;  /* 0x0000000900077211 */ /* 0x000fe400000f1c07 */
[----:B------:R-:W-:Y:S02]  /*1060*/  SHF.L.U32 R13, R13, R10, RZ ;  /* 0x0000000a0d0d7219 */ /* 0x000fe400000006ff */
[----:B------:R-:W-:Y:S02]  /*1070*/  IADD3 R10, P2, R4, UR6, RZ ;  /* 0x00000006040a7c10 */ /* 0x000fe4000ff5e0ff */
[C---:B------:R-:W-:Y:S02]  /*1080*/  IADD3 R8, P1, R11.reuse, R8, RZ ;  /* 0x000000080b087210 */ /* 0x040fe40007f3e0ff */
[----:B------:R-:W-:-:S02]  /*1090*/  IADD3 R4, P0, R11, UR4, RZ ;  /* 0x000000040b047c10 */ /* 0x000fc4000ff1e0ff */
[----:B------:R-:W-:Y:S02]  /*10a0*/  IADD3.X R11, R14, UR7, RZ, P2, !PT ;  /* 0x000000070e0b7c10 */ /* 0x000fe400097fe4ff */
[----:B------:R-:W-:Y:S02]  /*10b0*/  LOP3.LUT P2, RZ, R13, 0x3, RZ, 0xc0, !PT ;  /* 0x000000030dff7812 */ /* 0x000fe4000784c0ff */
[----:B------:R-:W-:-:S04]  /*10c0*/  SHF.R.U32.HI R0, RZ, 0x1d, R5 ;  /* 0x0000001dff007819 */ /* 0x000fc80000011605 */
[C---:B------:R-:W-:Y:S01]  /*10d0*/  IADD3.X R5, R0.reuse, UR5, RZ, P0, !PT ;  /* 0x0000000500057c10 */ /* 0x040fe200087fe4ff */
[----:B------:R-:W-:-:S06]  /*10e0*/  IMAD.X R9, R0, 0x1, R9, P1 ;  /* 0x0000000100097824 */ /* 0x000fcc00008e0609 */
[----:B------:R-:W-:Y:S05]  /*10f0*/  @P2 BRA `(.L_x_12) ;  /* 0x0000000000b82947 */ /* 0x000fea0003800000 */
[----:B------:R-:W-:-:S13]  /*1100*/  LOP3.LUT P0, RZ, R13, 0xc, RZ, 0xc0, !PT ;  /* 0x0000000c0dff7812 */ /* 0x000fda000780c0ff */
[----:B------:R-:W-:Y:S05]  /*1110*/  @P0 BRA `(.L_x_13) ;  /* 0x0000000000680947 */ /* 0x000fea0003800000 */
[----:B------:R-:W2:Y:S01]  /*1120*/  LDG.E R2, desc[UR36][R10.64] ;  /* 0x000000240a027981 */ /* 0x000ea2000c1e1900 */
[----:B------:R-:W-:Y:S01]  /*1130*/  ULDC.64 UR6, c[0x0][0x238] ;  /* 0x00008e0000067ab9 */ /* 0x000fe20000000a00 */
        /* <DEDUP_REMOVED lines=8> */
[----:B------:R-:W-:Y:S01]  /*11c0*/  IMAD R7, R0, UR10, R7 ;  /* 0x0000000a00077c24 */ /* 0x000fe2000f8e0207 */
[----:B------:R-:W-:-:S03]  /*11d0*/  ULDC.64 UR10, c[0x0][0x240] ;  /* 0x00009000000a7ab9 */ /* 0x000fc60000000a00 */
[----:B------:R-:W-:-:S05]  /*11e0*/  IMAD.IADD R3, R3, 0x1, R7 ;  /* 0x0000000103037824 */ /* 0x000fca00078e0207 */
[----:B------:R-:W-:Y:S04]  /*11f0*/  STG.E.64 desc[UR36][R8.64], R2 ;  /* 0x0000000208007986 */ /* 0x000fe8000c101b24 */
[----:B------:R-:W2:Y:S01]  /*1200*/  LDG.E R6, desc[UR36][R10.64] ;  /* 0x000000240a067981 */ /* 0x000ea2000c1e1900 */
        /* <DEDUP_REMOVED lines=8> */
[----:B------:R-:W-:-:S05]  /*1290*/  IMAD.IADD R7, R7, 0x1, R13 ;  /* 0x0000000107077824 */ /* 0x000fca00078e020d */
[----:B------:R-:W-:Y:S01]  /*12a0*/  STG.E.64 desc[UR36][R4.64], R6 ;  /* 0x0000000604007986 */ /* 0x000fe2000c101b24 */
[----:B------:R-:W-:Y:S05]  /*12b0*/  EXIT ;  /* 0x000000000000794d */ /* 0x000fea0003800000 */
.L_x_13:
        /* <DEDUP_REMOVED lines=10> */
[----:B------:R-:W-:Y:S02]  /*1360*/  IMAD R13, R0, UR4, R13 ;  /* 0x00000004000d7c24 */ /* 0x000fe4000f8e020d */
[----:B------:R-:W-:Y:S02]  /*1370*/  IMAD.SHL.U32 R10, R2, 0x2, RZ ;  /* 0x00000002020a7824 */ /* 0x000fe400078e00ff */
[----:B------:R-:W-:-:S05]  /*1380*/  IMAD.IADD R3, R3, 0x1, R13 ;  /* 0x0000000103037824 */ /* 0x000fca00078e020d */
[----:B------:R-:W-:-:S05]  /*1390*/  SHF.L.U64.HI R11, R2, 0x1, R3 ;  /* 0x00000001020b7819 */ /* 0x000fca0000010203 */
[----:B------:R-:W-:Y:S04]  /*13a0*/  STG.E.64 desc[UR36][R8.64], R10 ;  /* 0x0000000a08007986 */ /* 0x000fe8000c101b24 */
[----:B------:R-:W2:Y:S04]  /*13b0*/  LDG.E.64 R6, desc[UR36][R6.64] ;  /* 0x0000002406067981 */ /* 0x000ea8000c1e1b00 */
[----:B--2---:R-:W-:Y:S01]  /*13c0*/  STG.E.64 desc[UR36][R4.64], R6 ;  /* 0x0000000604007986 */ /* 0x004fe2000c101b24 */
[----:B------:R-:W-:Y:S05]  /*13d0*/  EXIT ;  /* 0x000000000000794d */ /* 0x000fea0003800000 */
.L_x_12:
        /* <DEDUP_REMOVED lines=15> */
[----:B------:R-:W-:Y:S04]  /*14d0*/  STG.E.64 desc[UR36][R8.64], R10 ;  /* 0x0000000a08007986 */ /* 0x000fe8000c101b24 */
[----:B------:R-:W2:Y:S04]  /*14e0*/  LDG.E.64 R6, desc[UR36][R6.64] ;  /* 0x0000002406067981 */ /* 0x000ea8000c1e1b00 */
[----:B--2---:R-:W-:Y:S01]  /*14f0*/  STG.E.64 desc[UR36][R4.64], R6 ;  /* 0x0000000604007986 */ /* 0x004fe2000c101b24 */
[----:B------:R-:W-:Y:S05]  /*1500*/  EXIT ;  /* 0x000000000000794d */ /* 0x000fea0003800000 */
.L_x_14:
        /* <DEDUP_REMOVED lines=15> */
.L_x_21:


//--------------------- .text._ZN18transformer_engine10fused_attn28cu_seqlens_to_actual_seqlensEllPKiS2_PiS3_ --------------------------
	.section	.text._ZN18transformer_engine10fused_attn28cu_seqlens_to_actual_seqlensEllPKiS2_PiS3_,"ax",@progbits
	.align	128
        .global         _ZN18transformer_engine10fused_attn28cu_seqlens_to_actual_seqlensEllPKiS2_PiS3_
        .type           _ZN18transformer_engine10fused_attn28cu_seqlens_to_actual_seqlensEllPKiS2_PiS3_,@function
        .size           _ZN18transformer_engine10fused_attn28cu_seqlens_to_actual_seqlensEllPKiS2_PiS3_,(.L_x_22 - _ZN18transformer_engine10fused_attn28cu_seqlens_to_actual_seqlensEllPKiS2_PiS3_)
        .other          _ZN18transformer_engine10fused_attn28cu_seqlens_to_actual_seqlensEllPKiS2_PiS3_,@"STO_CUDA_ENTRY STV_DEFAULT"
_ZN18transformer_engine10fused_attn28cu_seqlens_to_actual_seqlensEllPKiS2_PiS3_:
.text._ZN18transformer_engine10fused_attn28cu_seqlens_to_actual_seqlensEllPKiS2_PiS3_:
[----:B------:R-:W-:Y:S01]  /*0000*/  LDC R1, c[0x0][0x28] ;  /* 0x00000a00ff017b82 */ /* 0x000fe20000000800 */
[----:B------:R-:W0:Y:S01]  /*0010*/  S2R R7, SR_CTAID.X ;  /* 0x0000000000077919 */ /* 0x000e220000002500 */
[----:B------:R-:W-:-:S06]  /*0020*/  ULDC UR4, c[0x0][0x0] ;  /* 0x0000000000047ab9 */ /* 0x000fcc0000000800 */
[----:B------:R-:W1:Y:S01]  /*0030*/  LDC.64 R2, c[0x0][0x230] ;  /* 0x00008c00ff027b82 */ /* 0x000e620000000a00 */
[----:B------:R-:W0:Y:S07]  /*0040*/  S2R R0, SR_TID.X ;  /* 0x0000000000007919 */ /* 0x000e2e0000002100 */
[----:B------:R-:W2:Y:S01]  /*0050*/  LDC.64 R4, c[0x0][0x238] ;  /* 0x00008e00ff047b82 */ /* 0x000ea20000000a00 */
[----:B0-----:R-:W-:Y:S01]  /*0060*/  IMAD R7, R7, UR4, R0 ;  /* 0x0000000407077c24 */ /* 0x001fe2000f8e0200 */
[----:B------:R-:W-:-:S03]  /*0070*/  ULDC.64 UR4, c[0x0][0x210] ;  /* 0x0000840000047ab9 */ /* 0x000fc60000000a00 */
[C---:B-1----:R-:W-:Y:S01]  /*0080*/  IMAD.WIDE.U32 R2, R7.reuse, 0x4, R2 ;  /* 0x0000000407027825 */ /* 0x042fe200078e0002 */
[----:B------:R-:W-:-:S03]  /*0090*/  ISETP.GE.U32.AND P0, PT, R7, UR4, PT ;  /* 0x0000000407007c0c */ /* 0x000fc6000bf06070 */
[----:B--2---:R-:W-:Y:S01]  /*00a0*/  IMAD.WIDE.U32 R4, R7, 0x4, R4 ;  /* 0x0000000407047825 */ /* 0x004fe200078e0004 */
[----:B------:R-:W-:Y:S01]  /*00b0*/  ISETP.GE.U32.AND.EX P0, PT, RZ, UR5, PT, P0 ;  /* 0x00000005ff007c0c */ /* 0x000fe2000bf06100 */
[----:B------:R-:W-:-:S12]  /*00c0*/  ULDC.64 UR4, c[0x0][0x208] ;  /* 0x0000820000047ab9 */ /* 0x000fd80000000a00 */
[----:B------:R-:W-:Y:S05]  /*00d0*/  @!P0 BRA `(.L_x_15) ;  /* 0x00000000001c8947 */ /* 0x000fea0003800000 */
[----:B------:R-:W-:Y:S02]  /*00e0*/  ULDC.64 UR6, c[0x0][0x218] ;  /* 0x0000860000067ab9 */ /* 0x000fe40000000a00 */
[----:B------:R-:W-:-:S04]  /*00f0*/  ISETP.GE.U32.AND P0, PT, R7, UR6, PT ;  /* 0x0000000607007c0c */ /* 0x000fc8000bf06070 */
[----:B------:R-:W-:-:S13]  /*0100*/  ISETP.GE.U32.AND.EX P0, PT, RZ, UR7, PT, P0 ;  /* 0x00000007ff007c0c */ /* 0x000fda000bf06100 */
[----:B------:R-:W-:Y:S05]  /*0110*/  @P0 EXIT ;  /* 0x000000000000094d */ /* 0x000fea0003800000 */
[----:B------:R-:W-:Y:S04]  /*0120*/  STG.E desc[UR4][R2.64], RZ ;  /* 0x000000ff02007986 */ /* 0x000fe8000c101904 */
[----:B------:R-:W-:Y:S01]  /*0130*/  STG.E desc[UR4][R4.64], RZ ;  /* 0x000000ff04007986 */ /* 0x000fe2000c101904 */
[----:B------:R-:W-:Y:S05]  /*0140*/  EXIT ;  /* 0x000000000000794d */ /* 0x000fea0003800000 */
.L_x_15:
[----:B------:R-:W-:Y:S01]  /*0150*/  IMAD.SHL.U32 R8, R7, 0x4, RZ ;  /* 0x0000000407087824 */ /* 0x000fe200078e00ff */
[----:B------:R-:W-:Y:S01]  /*0160*/  ULDC.64 UR6, c[0x0][0x220] ;  /* 0x0000880000067ab9 */ /* 0x000fe20000000a00 */
[----:B------:R-:W-:-:S03]  /*0170*/  SHF.R.U32.HI R9, RZ, 0x1e, R7 ;  /* 0x0000001eff097819 */ /* 0x000fc60000011607 */
[----:B------:R-:W-:-:S04]  /*0180*/  IADD3 R6, P0, R8, UR6, RZ ;  /* 0x0000000608067c10 */ /* 0x000fc8000ff1e0ff */
[----:B------:R-:W-:Y:S01]  /*0190*/  IADD3.X R7, R9, UR7, RZ, P0, !PT ;  /* 0x0000000709077c10 */ /* 0x000fe200087fe4ff */
[----:B------:R-:W-:-:S04]  /*01a0*/  ULDC.64 UR6, c[0x0][0x228] ;  /* 0x00008a0000067ab9 */ /* 0x000fc80000000a00 */
[----:B------:R-:W2:Y:S04]  /*01b0*/  LDG.E R0, desc[UR4][R6.64] ;  /* 0x0000000406007981 */ /* 0x000ea8000c1e1900 */
[----:B------:R-:W2:Y:S01]  /*01c0*/  LDG.E R11, desc[UR4][R6.64+0x4] ;  /* 0x00000404060b7981 */ /* 0x000ea2000c1e1900 */
[----:B------:R-:W-:-:S04]  /*01d0*/  IADD3 R8, P0, R8, UR6, RZ ;  /* 0x0000000608087c10 */ /* 0x000fc8000ff1e0ff */
[----:B------:R-:W-:Y:S01]  /*01e0*/  IADD3.X R9, R9, UR7, RZ, P0, !PT ;  /* 0x0000000709097c10 */ /* 0x000fe200087fe4ff */
[----:B--2---:R-:W-:-:S05]  /*01f0*/  IMAD.IADD R11, R11, 0x1, -R0 ;  /* 0x000000010b0b7824 */ /* 0x004fca00078e0a00 */
[----:B------:R-:W-:Y:S04]  /*0200*/  STG.E desc[UR4][R2.64], R11 ;  /* 0x0000000b02007986 */ /* 0x000fe8000c101904 */
[----:B------:R-:W2:Y:S04]  /*0210*/  LDG.E R0, desc[UR4][R8.64] ;  /* 0x0000000408007981 */ /* 0x000ea8000c1e1900 */
[----:B------:R-:W2:Y:S02]  /*0220*/  LDG.E R13, desc[UR4][R8.64+0x4] ;  /* 0x00000404080d7981 */ /* 0x000ea4000c1e1900 */
[----:B--2---:R-:W-:-:S05]  /*0230*/  IMAD.IADD R13, R13, 0x1, -R0 ;  /* 0x000000010d0d7824 */ /* 0x004fca00078e0a00 */
[----:B------:R-:W-:Y:S01]  /*0240*/  STG.E desc[UR4][R4.64], R13 ;  /* 0x0000000d04007986 */ /* 0x000fe2000c101904 */
[----:B------:R-:W-:Y:S05]  /*0250*/  EXIT ;  /* 0x000000000000794d */ /* 0x000fea0003800000 */
.L_x_16:
        /* <DEDUP_REMOVED lines=10> */
.L_x_22:


//--------------------- .text._ZN18transformer_engine10fused_attn21cu_seqlens_to_offsetsElllPiS1_S1_S1_ --------------------------
	.section	.text._ZN18transformer_engine10fused_attn21cu_seqlens_to_offsetsElllPiS1_S1_S1_,"ax",@progbits
	.align	128
        .global         _ZN18transformer_engine10fused_attn21cu_seqlens_to_offsetsElllPiS1_S1_S1_
        .type           _ZN18transformer_engine10fused_attn21cu_seqlens_to_offsetsElllPiS1_S1_S1_,@function
        .size           _ZN18transformer_engine10fused_attn21cu_seqlens_to_offsetsElllPiS1_S1_S1_,(.L_x_23 - _ZN18transformer_engine10fused_attn21cu_seqlens_to_offsetsElllPiS1_S1_S1_)
        .other          _ZN18transformer_engine10fused_attn21cu_seqlens_to_offsetsElllPiS1_S1_S1_,@"STO_CUDA_ENTRY STV_DEFAULT"
_ZN18transformer_engine10fused_attn21cu_seqlens_to_offsetsElllPiS1_S1_S1_:
.text._ZN18transformer_engine10fused_attn21cu_seqlens_to_offsetsElllPiS1_S1_S1_:
[----:B------:R-:W-:Y:S01]  /*0000*/  LDC R1, c[0x0][0x28] ;  /* 0x00000a00ff017b82 */ /* 0x000fe20000000800 */
[----:B------:R-:W0:Y:S07]  /*0010*/  S2R R7, SR_CTAID.X ;  /* 0x0000000000077919 */ /* 0x000e2e0000002500 */
[----:B------:R-:W1:Y:S01]  /*0020*/  LDC.64 R2, c[0x0][0x228] ;  /* 0x00008a00ff027b82 */ /* 0x000e620000000a00 */
[----:B------:R-:W-:Y:S01]  /*0030*/  ULDC UR4, c[0x0][0x0] ;  /* 0x0000000000047ab9 */ /* 0x000fe20000000800 */
[----:B------:R-:W-:Y:S01]  /*0040*/  ULDC.64 UR6, c[0x0][0x208] ;  /* 0x0000820000067ab9 */ /* 0x000fe20000000a00 */
[----:B------:R-:W0:Y:S02]  /*0050*/  S2R R0, SR_TID.X ;  /* 0x0000000000007919 */ /* 0x000e240000002100 */
[----:B0-----:R-:W-:Y:S01]  /*0060*/  IMAD R7, R7, UR4, R0 ;  /* 0x0000000407077c24 */ /* 0x001fe2000f8e0200 */
[----:B------:R-:W-:-:S03]  /*0070*/  ULDC.64 UR4, c[0x0][0x210] ;  /* 0x0000840000047ab9 */ /* 0x000fc60000000a00 */
[C---:B-1----:R-:W-:Y:S01]  /*0080*/  IMAD.WIDE.U32 R2, R7.reuse, 0x4, R2 ;  /* 0x0000000407027825 */ /* 0x042fe200078e0002 */
[----:B------:R-:W-:-:S04]  /*0090*/  ISETP.GE.U32.AND P0, PT, R7, UR4, PT ;  /* 0x0000000407007c0c */ /* 0x000fc8000bf06070 */
[----:B------:R-:W-:-:S13]  /*00a0*/  ISETP.GE.U32.AND.EX P0, PT, RZ, UR5, PT, P0 ;  /* 0x00000005ff007c0c */ /* 0x000fda000bf06100 */
[----:B------:R-:W2:Y:S01]  /*00b0*/  @!P0 LDG.E R0, desc[UR6][R2.64] ;  /* 0x0000000602008981 */ /* 0x000ea2000c1e1900 */
[----:B------:R-:W0:Y:S03]  /*00c0*/  @!P0 LDC.64 R4, c[0x0][0x230] ;  /* 0x00008c00ff048b82 */ /* 0x000e260000000a00 */
[----:B------:R-:W2:Y:S01]  /*00d0*/  @!P0 LDG.E R9, desc[UR6][R2.64+0x4] ;  /* 0x0000040602098981 */ /* 0x000ea2000c1e1900 */
[----:B------:R-:W-:-:S04]  /*00e0*/  UIADD3 UR4, UP0, UR4, 0x1, URZ ;  /* 0x0000000104047890 */ /* 0x000fc8000ff1e03f */
[----:B------:R-:W-:Y:S02]  /*00f0*/  UIADD3.X UR5, URZ, UR5, URZ, UP0, !UPT ;  /* 0x000000053f057290 */ /* 0x000fe400087fe43f */
[----:B------:R-:W-:-:S04]  /*0100*/  ISETP.LT.U32.AND P1, PT, R7, UR4, PT ;  /* 0x0000000407007c0c */ /* 0x000fc8000bf21070 */
[----:B------:R-:W-:-:S05]  /*0110*/  IMAD.U32 R6, RZ, RZ, UR5 ;  /* 0x00000005ff067e24 */ /* 0x000fca000f8e00ff */
[----:B------:R-:W-:Y:S02]  /*0120*/  ISETP.GT.U32.AND.EX P1, PT, R6, RZ, PT, P1 ;  /* 0x000000ff0600720c */ /* 0x000fe40003f24110 */
[----:B0-----:R-:W-:-:S04]  /*0130*/  @!P0 LEA R4, P2, R7, R4, 0x2 ;  /* 0x0000000407048211 */ /* 0x001fc800078410ff */
[----:B------:R-:W-:Y:S01]  /*0140*/  @!P0 LEA.HI.X R5, R7, R5, RZ, 0x2, P2 ;  /* 0x0000000507058211 */ /* 0x000fe200010f14ff */
[----:B--2---:R-:W-:-:S05]  /*0150*/  @!P0 IMAD.IADD R9, R9, 0x1, -R0 ;  /* 0x0000000109098824 */ /* 0x004fca00078e0a00 */
[----:B------:R0:W-:Y:S01]  /*0160*/  @!P0 STG.E desc[UR6][R4.64], R9 ;  /* 0x0000000904008986 */ /* 0x0001e2000c101906 */
[----:B------:R-:W-:Y:S05]  /*0170*/  @!P1 EXIT ;  /* 0x000000000000994d */ /* 0x000fea0003800000 */
[----:B------:R-:W2:Y:S01]  /*0180*/  LDG.E R0, desc[UR6][R2.64] ;  /* 0x0000000602007981 */ /* 0x000ea2000c1e1900 */
[----:B------:R-:W-:Y:S01]  /*0190*/  ULDC UR4, c[0x0][0x220] ;  /* 0x0000880000047ab9 */ /* 0x000fe20000000800 */
[----:B------:R-:W-:Y:S01]  /*01a0*/  ULDC UR5, c[0x0][0x218] ;  /* 0x0000860000057ab9 */ /* 0x000fe20000000800 */
[----:B------:R-:W-:Y:S01]  /*01b0*/  IMAD.SHL.U32 R6, R7, 0x4, RZ ;  /* 0x0000000407067824 */ /* 0x000fe200078e00ff */
[----:B------:R-:W-:Y:S01]  /*01c0*/  UIMAD UR4, UR4, UR5, URZ ;  /* 0x00000005040472a4 */ /* 0x000fe2000f8e023f */
[----:B------:R-:W-:Y:S01]  /*01d0*/  SHF.R.U32.HI R7, RZ, 0x1e, R7 ;  /* 0x0000001eff077819 */ /* 0x000fe20000011607 */
[----:B------:R-:W-:Y:S02]  /*01e0*/  ULDC.64 UR8, c[0x0][0x238] ;  /* 0x00008e0000087ab9 */ /* 0x000fe40000000a00 */
[----:B0-----:R-:W-:-:S04]  /*01f0*/  IADD3 R4, P0, R6, UR8, RZ ;  /* 0x0000000806047c10 */ /* 0x001fc8000ff1e0ff */
[----:B------:R-:W-:Y:S01]  /*0200*/  IADD3.X R5, R7, UR9, RZ, P0, !PT ;  /* 0x0000000907057c10 */ /* 0x000fe200087fe4ff */
[----:B------:R-:W-:Y:S01]  /*0210*/  ULDC.64 UR8, c[0x0][0x240] ;  /* 0x0000900000087ab9 */ /* 0x000fe20000000a00 */
[----:B--2---:R-:W-:-:S04]  /*0220*/  IMAD R0, R0, UR4, RZ ;  /* 0x0000000400007c24 */ /* 0x004fc8000f8e02ff */
[----:B------:R-:W-:-:S05]  /*0230*/  IMAD R9, R0, 0x3, RZ ;  /* 0x0000000300097824 */ /* 0x000fca00078e02ff */
[----:B------:R-:W-:Y:S04]  /*0240*/  STG.E desc[UR6][R4.64], R9 ;  /* 0x0000000904007986 */ /* 0x000fe8000c101906 */
[----:B------:R-:W2:Y:S01]  /*0250*/  LDG.E R2, desc[UR6][R2.64] ;  /* 0x0000000602027981 */ /* 0x000ea2000c1e1900 */
[----:B------:R-:W-:-:S04]  /*0260*/  IADD3 R6, P0, R6, UR8, RZ ;  /* 0x0000000806067c10 */ /* 0x000fc8000ff1e0ff */
[----:B------:R-:W-:Y:S01]  /*0270*/  IADD3.X R7, R7, UR9, RZ, P0, !PT ;  /* 0x0000000907077c10 */ /* 0x000fe200087fe4ff */
[----:B--2---:R-:W-:-:S05]  /*0280*/  IMAD R11, R2, UR4, RZ ;  /* 0x00000004020b7c24 */ /* 0x004fca000f8e02ff */
[----:B------:R-:W-:Y:S01]  /*0290*/  STG.E desc[UR6][R6.64], R11 ;  /* 0x0000000b06007986 */ /* 0x000fe2000c101906 */
[----:B------:R-:W-:Y:S05]  /*02a0*/  EXIT ;  /* 0x000000000000794d */ /* 0x000fea0003800000 */
.L_x_17:
        /* <DEDUP_REMOVED lines=13> */
.L_x_23:


//--------------------- .nv.global.init           --------------------------
	.section	.nv.global.init,"aw",@progbits
.nv.global.init:
	.type		$str,@object
	.size		$str,($str$1 - $str)
$str:
        /*0000*/ 	.byte	0x6f, 0x66, 0x66, 0x73, 0x65, 0x74, 0x5f, 0x64, 0x74, 0x79, 0x70, 0x65, 0x20, 0x3d, 0x3d, 0x20
        /*0010*/ 	.byte	0x44, 0x54, 0x79, 0x70, 0x65, 0x3a, 0x3a, 0x6b, 0x49, 0x6e, 0x74, 0x36, 0x34, 0x20, 0x26, 0x26
        /*0020*/ 	.byte	0x20, 0x22, 0x65, 0x78, 0x70, 0x65, 0x63, 0x74, 0x20, 0x69, 0x6e, 0x74, 0x36, 0x34, 0x22, 0x00
	.type		$str$1,@object
	.size		$str$1,(__unnamed_1 - $str$1)
$str$1:
        /*0030*/ 	.byte	0x2f, 0x74, 0x6d, 0x70, 0x2f, 0x74, 0x65, 0x5f, 0x63, 0x6f, 0x6d, 0x70, 0x69, 0x6c, 0x65, 0x5f
        /*0040*/ 	.byte	0x73, 0x72, 0x63, 0x2f, 0x74, 0x72, 0x61, 0x6e, 0x73, 0x66, 0x6f, 0x72, 0x6d, 0x65, 0x72, 0x5f
        /*0050*/ 	.byte	0x65, 0x6e, 0x67, 0x69, 0x6e, 0x65, 0x2f, 0x63, 0x6f, 0x6d, 0x6d, 0x6f, 0x6e, 0x2f, 0x66, 0x75
        /*0060*/ 	.byte	0x73, 0x65, 0x64, 0x5f, 0x61, 0x74, 0x74, 0x6e, 0x2f, 0x75, 0x74, 0x69, 0x6c, 0x73, 0x2e, 0x63
        /*0070*/ 	.byte	0x75, 0x00
	.type		__unnamed_1,@object
	.size		__unnamed_1,(.L_0 - __unnamed_1)
__unnamed_1:
        /*0072*/ 	.byte	0x76, 0x6f, 0x69, 0x64, 0x20, 0x74, 0x72, 0x61, 0x6e, 0x73, 0x66, 0x6f, 0x72, 0x6d, 0x65, 0x72
        /* <DEDUP_REMOVED lines=16> */
        /*0182*/ 	.byte	0x29, 0x00
.L_0:


//--------------------- .nv.shared.reserved.0     --------------------------
	.section	.nv.shared.reserved.0,"aw",@nobits
	.weak		__nv_reservedSMEM_offset_0_alias
	.size		__nv_reservedSMEM_offset_0_alias, 0, 0
	.other		__nv_reservedSMEM_offset_0_alias,@"STO_CUDA_RESERVED_SHARED STV_DEFAULT"
__nv_reservedSMEM_offset_0_alias:
	.zero		0


//--------------------- .nv.constant0._ZN18transformer_engine10fused_attn23extract_seed_and_offsetEPlbS1_mS1_mj --------------------------
	.section	.nv.constant0._ZN18transformer_engine10fused_attn23extract_seed_and_offsetEPlbS1_mS1_mj,"a",@progbits
	.sectionflags	@""
	.align	4
.nv.constant0._ZN18transformer_engine10fused_attn23extract_seed_and_offsetEPlbS1_mS1_mj:
	.zero		580


//--------------------- .nv.constant0._ZN18transformer_engine10fused_attn31get_runtime_num_segments_kernelEPimPj --------------------------
	.section	.nv.constant0._ZN18transformer_engine10fused_attn31get_runtime_num_segments_kernelEPimPj,"a",@progbits
	.sectionflags	@""
	.align	4
.nv.constant0._ZN18transformer_engine10fused_attn31get_runtime_num_segments_kernelEPimPj:
	.zero		552


//--------------------- .nv.constant0._ZN18transformer_engine10fused_attn25populate_rng_state_kernelEPlPKll --------------------------
	.section	.nv.constant0._ZN18transformer_engine10fused_attn25populate_rng_state_kernelEPlPKll,"a",@progbits
	.sectionflags	@""
	.align	4
.nv.constant0._ZN18transformer_engine10fused_attn25populate_rng_state_kernelEPlPKll:
	.zero		552


//--------------------- .nv.constant0._ZN18transformer_engine10fused_attn28cu_seqlens_padded_to_offsetsE21NVTE_QKV_Layout_GroupllllllPKiS3_NS_5DTypeEPvS5_S5_S5_S5_ --------------------------
	.section	.nv.constant0._ZN18transformer_engine10fused_attn28cu_seqlens_padded_to_offsetsE21NVTE_QKV_Layout_GroupllllllPKiS3_NS_5DTypeEPvS5_S5_S5_S5_,"a",@progbits
	.sectionflags	@""
	.align	4
.nv.constant0._ZN18transformer_engine10fused_attn28cu_seqlens_padded_to_offsetsE21NVTE_QKV_Layout_GroupllllllPKiS3_NS_5DTypeEPvS5_S5_S5_S5_:
	.zero		648


//--------------------- .nv.constant0._ZN18transformer_engine10fused_attn28cu_seqlens_to_actual_seqlensEllPKiS2_PiS3_ --------------------------
	.section	.nv.constant0._ZN18transformer_engine10fused_attn28cu_seqlens_to_actual_seqlensEllPKiS2_PiS3_,"a",@progbits
	.sectionflags	@""
	.align	4
.nv.constant0._ZN18transformer_engine10fused_attn28cu_seqlens_to_actual_seqlensEllPKiS2_PiS3_:
	.zero		576


//--------------------- .nv.constant0._ZN18transformer_engine10fused_attn21cu_seqlens_to_offsetsElllPiS1_S1_S1_ --------------------------
	.section	.nv.constant0._ZN18transformer_engine10fused_attn21cu_seqlens_to_offsetsElllPiS1_S1_S1_,"a",@progbits
	.sectionflags	@""
	.align	4
.nv.constant0._ZN18transformer_engine10fused_attn21cu_seqlens_to_offsetsElllPiS1_S1_S1_:
	.zero		584


//--------------------- SYMBOLS --------------------------

	.type		.nv.reservedSmem.offset0,@object
	.size		.nv.reservedSmem.offset0,0x4
	.type		__assertfail,@function
